	.target	sm_100a

	.elftype	@"ET_EXEC"


//--------------------- .note.nv.tkinfo           --------------------------
	.section	.note.nv.tkinfo,"",@"SHT_NOTE"
	.sectionflags	@"SHF_NOTE_NV_TKINFO"
	.tkinfo
        /*0018*/ 	.word	0x00000002
        /*0030*/ 	.string	""
        /*0030*/ 	.string	"ptxas"
        /*0030*/ 	.string	"Cuda compilation tools, release 13.0, V13.0.88"
        /*0030*/ 	.string	"Build cuda_13.0.r13.0/compiler.36424714_0"
        /*0030*/ 	.string	"-arch sm_100a -m 64 "



//--------------------- .note.nv.cuinfo           --------------------------
	.section	.note.nv.cuinfo,"",@"SHT_NOTE"
	.sectionflags	@"SHF_NOTE_NV_CUINFO"
        /*0018*/ 	.short	0x0002
        /*001a*/ 	.short	0x0064
        /*001c*/ 	.short	0x0082
	.zero		2


//--------------------- .nv.info                  --------------------------
	.section	.nv.info,"",@"SHT_CUDA_INFO"
	.align	4


	//----- nvinfo : EIATTR_REGCOUNT
	.align		4
        /*0000*/ 	.byte	0x04, 0x2f
        /*0002*/ 	.short	(.L_12 - .L_11)
	.align		4
.L_11:
        /*0004*/ 	.word	index@(_ZN7cutlass13device_kernelIN5flash11enable_sm90INS1_16FlashAttnFwdSm90INS1_25CollectiveMainloopFwdSm90ILi2EN4cute5tupleIJNS5_1CILi1EEES8_S8_EEENS6_IJNS7_ILi128EEENS7_ILi96EEENS7_ILi192EEEEEELi192ENS_6half_tEfNS_4arch4Sm90ELb1ELb0ELb0ELb1ELb1ELb1ELb0ELb1ELb1ELb1ELb0ELb0EEENS1_21CollectiveEpilogueFwdINS6_IJSA_SC_SB_EEES9_SE_SG_Li256ELb1ELb1ELb0ELb0EEENS1_36VarlenDynamicPersistentTileSchedulerILi128ELi96ELi256ELi128ELb0ELb1ELb1ELb1ELb1ELb1EEEEEEEEEvNT_6ParamsE)
        /*0008*/ 	.word	0x00000004


	//----- nvinfo : EIATTR_FRAME_SIZE
	.align		4
.L_12:
        /*000c*/ 	.byte	0x04, 0x11
        /*000e*/ 	.short	(.L_14 - .L_13)
	.align		4
.L_13:
        /*0010*/ 	.word	index@(_ZN7cutlass13device_kernelIN5flash11enable_sm90INS1_16FlashAttnFwdSm90INS1_25CollectiveMainloopFwdSm90ILi2EN4cute5tupleIJNS5_1CILi1EEES8_S8_EEENS6_IJNS7_ILi128EEENS7_ILi96EEENS7_ILi192EEEEEELi192ENS_6half_tEfNS_4arch4Sm90ELb1ELb0ELb0ELb1ELb1ELb1ELb0ELb1ELb1ELb1ELb0ELb0EEENS1_21CollectiveEpilogueFwdINS6_IJSA_SC_SB_EEES9_SE_SG_Li256ELb1ELb1ELb0ELb0EEENS1_36VarlenDynamicPersistentTileSchedulerILi128ELi96ELi256ELi128ELb0ELb1ELb1ELb1ELb1ELb1EEEEEEEEEvNT_6ParamsE)
        /*0014*/ 	.word	0x00000000


	//----- nvinfo : EIATTR_REGCOUNT
	.align		4
.L_14:
        /*0018*/ 	.byte	0x04, 0x2f
        /*001a*/ 	.short	(.L_16 - .L_15)
	.align		4
.L_15:
        /*001c*/ 	.word	index@(_ZN7cutlass13device_kernelIN5flash11enable_sm90INS1_16FlashAttnFwdSm90INS1_25CollectiveMainloopFwdSm90ILi2EN4cute5tupleIJNS5_1CILi1EEES8_S8_EEENS6_IJNS7_ILi128EEENS7_ILi96EEENS7_ILi192EEEEEELi192ENS_6half_tEfNS_4arch4Sm90ELb1ELb0ELb0ELb1ELb1ELb0ELb0ELb1ELb1ELb1ELb0ELb0EEENS1_21CollectiveEpilogueFwdINS6_IJSA_SC_SB_EEES9_SE_SG_Li256ELb1ELb1ELb0ELb0EEENS1_36VarlenDynamicPersistentTileSchedulerILi128ELi96ELi256ELi128ELb0ELb1ELb1ELb1ELb1ELb1EEEEEEEEEvNT_6ParamsE)
        /*0020*/ 	.word	0x00000004


	//----- nvinfo : EIATTR_FRAME_SIZE
	.align		4
.L_16:
        /*0024*/ 	.byte	0x04, 0x11
        /*0026*/ 	.short	(.L_18 - .L_17)
	.align		4
.L_17:
        /*0028*/ 	.word	index@(_ZN7cutlass13device_kernelIN5flash11enable_sm90INS1_16FlashAttnFwdSm90INS1_25CollectiveMainloopFwdSm90ILi2EN4cute5tupleIJNS5_1CILi1EEES8_S8_EEENS6_IJNS7_ILi128EEENS7_ILi96EEENS7_ILi192EEEEEELi192ENS_6half_tEfNS_4arch4Sm90ELb1ELb0ELb0ELb1ELb1ELb0ELb0ELb1ELb1ELb1ELb0ELb0EEENS1_21CollectiveEpilogueFwdINS6_IJSA_SC_SB_EEES9_SE_SG_Li256ELb1ELb1ELb0ELb0EEENS1_36VarlenDynamicPersistentTileSchedulerILi128ELi96ELi256ELi128ELb0ELb1ELb1ELb1ELb1ELb1EEEEEEEEEvNT_6ParamsE)
        /*002c*/ 	.word	0x00000000


	//----- nvinfo : EIATTR_REGCOUNT
	.align		4
.L_18:
        /*0030*/ 	.byte	0x04, 0x2f
        /*0032*/ 	.short	(.L_20 - .L_19)
	.align		4
.L_19:
        /*0034*/ 	.word	index@(_ZN7cutlass13device_kernelIN5flash11enable_sm90INS1_16FlashAttnFwdSm90INS1_25CollectiveMainloopFwdSm90ILi2EN4cute5tupleIJNS5_1CILi1EEES8_S8_EEENS6_IJNS7_ILi128EEENS7_ILi96EEENS7_ILi192EEEEEELi192ENS_6half_tEfNS_4arch4Sm90ELb1ELb0ELb0ELb0ELb1ELb0ELb0ELb1ELb1ELb1ELb0ELb0EEENS1_21CollectiveEpilogueFwdINS6_IJSA_SC_SB_EEES9_SE_SG_Li256ELb0ELb1ELb0ELb0EEENS1_30DynamicPersistentTileSchedulerILi256ELi128ELb0ELb1ELb1EEEEEEEEEvNT_6ParamsE)
        /*0038*/ 	.word	0x00000004


	//----- nvinfo : EIATTR_FRAME_SIZE
	.align		4
.L_20:
        /*003c*/ 	.byte	0x04, 0x11
        /*003e*/ 	.short	(.L_22 - .L_21)
	.align		4
.L_21:
        /*0040*/ 	.word	index@(_ZN7cutlass13device_kernelIN5flash11enable_sm90INS1_16FlashAttnFwdSm90INS1_25CollectiveMainloopFwdSm90ILi2EN4cute5tupleIJNS5_1CILi1EEES8_S8_EEENS6_IJNS7_ILi128EEENS7_ILi96EEENS7_ILi192EEEEEELi192ENS_6half_tEfNS_4arch4Sm90ELb1ELb0ELb0ELb0ELb1ELb0ELb0ELb1ELb1ELb1ELb0ELb0EEENS1_21CollectiveEpilogueFwdINS6_IJSA_SC_SB_EEES9_SE_SG_Li256ELb0ELb1ELb0ELb0EEENS1_30DynamicPersistentTileSchedulerILi256ELi128ELb0ELb1ELb1EEEEEEEEEvNT_6ParamsE)
        /*0044*/ 	.word	0x00000000


	//----- nvinfo : EIATTR_REGCOUNT
	.align		4
.L_22:
        /*0048*/ 	.byte	0x04, 0x2f
        /*004a*/ 	.short	(.L_24 - .L_23)
	.align		4
.L_23:
        /*004c*/ 	.word	index@(_ZN7cutlass13device_kernelIN5flash11enable_sm90INS1_16FlashAttnFwdSm90INS1_25CollectiveMainloopFwdSm90ILi2EN4cute5tupleIJNS5_1CILi1EEES8_S8_EEENS6_IJNS7_ILi128EEENS7_ILi96EEENS7_ILi192EEEEEELi192ENS_6half_tEfNS_4arch4Sm90ELb0ELb1ELb0ELb1ELb1ELb1ELb0ELb1ELb1ELb1ELb0ELb0EEENS1_21CollectiveEpilogueFwdINS6_IJSA_SC_SB_EEES9_SE_SG_Li256ELb1ELb1ELb0ELb0EEENS1_36VarlenDynamicPersistentTileSchedulerILi128ELi96ELi256ELi128ELb0ELb1ELb1ELb1ELb0ELb1EEEEEEEEEvNT_6ParamsE)
        /*0050*/ 	.word	0x00000004


	//----- nvinfo : EIATTR_FRAME_SIZE
	.align		4
.L_24:
        /*0054*/ 	.byte	0x04, 0x11
        /*0056*/ 	.short	(.L_26 - .L_25)
	.align		4
.L_25:
        /*0058*/ 	.word	index@(_ZN7cutlass13device_kernelIN5flash11enable_sm90INS1_16FlashAttnFwdSm90INS1_25CollectiveMainloopFwdSm90ILi2EN4cute5tupleIJNS5_1CILi1EEES8_S8_EEENS6_IJNS7_ILi128EEENS7_ILi96EEENS7_ILi192EEEEEELi192ENS_6half_tEfNS_4arch4Sm90ELb0ELb1ELb0ELb1ELb1ELb1ELb0ELb1ELb1ELb1ELb0ELb0EEENS1_21CollectiveEpilogueFwdINS6_IJSA_SC_SB_EEES9_SE_SG_Li256ELb1ELb1ELb0ELb0EEENS1_36VarlenDynamicPersistentTileSchedulerILi128ELi96ELi256ELi128ELb0ELb1ELb1ELb1ELb0ELb1EEEEEEEEEvNT_6ParamsE)
        /*005c*/ 	.word	0x00000000


	//----- nvinfo : EIATTR_REGCOUNT
	.align		4
.L_26:
        /*0060*/ 	.byte	0x04, 0x2f
        /*0062*/ 	.short	(.L_28 - .L_27)
	.align		4
.L_27:
        /*0064*/ 	.word	index@(_ZN7cutlass13device_kernelIN5flash11enable_sm90INS1_16FlashAttnFwdSm90INS1_25CollectiveMainloopFwdSm90ILi2EN4cute5tupleIJNS5_1CILi1EEES8_S8_EEENS6_IJNS7_ILi128EEENS7_ILi96EEENS7_ILi192EEEEEELi192ENS_6half_tEfNS_4arch4Sm90ELb0ELb1ELb0ELb1ELb1ELb0ELb0ELb1ELb1ELb1ELb0ELb0EEENS1_21CollectiveEpilogueFwdINS6_IJSA_SC_SB_EEES9_SE_SG_Li256ELb1ELb1ELb0ELb0EEENS1_36VarlenDynamicPersistentTileSchedulerILi128ELi96ELi256ELi128ELb0ELb1ELb1ELb1ELb0ELb1EEEEEEEEEvNT_6ParamsE)
        /*0068*/ 	.word	0x00000004


	//----- nvinfo : EIATTR_FRAME_SIZE
	.align		4
.L_28:
        /*006c*/ 	.byte	0x04, 0x11
        /*006e*/ 	.short	(.L_30 - .L_29)
	.align		4
.L_29:
        /*0070*/ 	.word	index@(_ZN7cutlass13device_kernelIN5flash11enable_sm90INS1_16FlashAttnFwdSm90INS1_25CollectiveMainloopFwdSm90ILi2EN4cute5tupleIJNS5_1CILi1EEES8_S8_EEENS6_IJNS7_ILi128EEENS7_ILi96EEENS7_ILi192EEEEEELi192ENS_6half_tEfNS_4arch4Sm90ELb0ELb1ELb0ELb1ELb1ELb0ELb0ELb1ELb1ELb1ELb0ELb0EEENS1_21CollectiveEpilogueFwdINS6_IJSA_SC_SB_EEES9_SE_SG_Li256ELb1ELb1ELb0ELb0EEENS1_36VarlenDynamicPersistentTileSchedulerILi128ELi96ELi256ELi128ELb0ELb1ELb1ELb1ELb0ELb1EEEEEEEEEvNT_6ParamsE)
        /*0074*/ 	.word	0x00000000


	//----- nvinfo : EIATTR_REGCOUNT
	.align		4
.L_30:
        /*0078*/ 	.byte	0x04, 0x2f
        /*007a*/ 	.short	(.L_32 - .L_31)
	.align		4
.L_31:
        /*007c*/ 	.word	index@(_ZN7cutlass13device_kernelIN5flash11enable_sm90INS1_16FlashAttnFwdSm90INS1_25CollectiveMainloopFwdSm90ILi2EN4cute5tupleIJNS5_1CILi1EEES8_S8_EEENS6_IJNS7_ILi128EEENS7_ILi96EEENS7_ILi192EEEEEELi192ENS_6half_tEfNS_4arch4Sm90ELb0ELb1ELb0ELb0ELb1ELb0ELb0ELb1ELb1ELb1ELb0ELb0EEENS1_21CollectiveEpilogueFwdINS6_IJSA_SC_SB_EEES9_SE_SG_Li256ELb0ELb1ELb0ELb0EEENS1_30DynamicPersistentTileSchedulerILi256ELi128ELb0ELb1ELb1EEEEEEEEEvNT_6ParamsE)
        /*0080*/ 	.word	0x00000004


	//----- nvinfo : EIATTR_FRAME_SIZE
	.align		4
.L_32:
        /*0084*/ 	.byte	0x04, 0x11
        /*0086*/ 	.short	(.L_34 - .L_33)
	.align		4
.L_33:
        /*0088*/ 	.word	index@(_ZN7cutlass13device_kernelIN5flash11enable_sm90INS1_16FlashAttnFwdSm90INS1_25CollectiveMainloopFwdSm90ILi2EN4cute5tupleIJNS5_1CILi1EEES8_S8_EEENS6_IJNS7_ILi128EEENS7_ILi96EEENS7_ILi192EEEEEELi192ENS_6half_tEfNS_4arch4Sm90ELb0ELb1ELb0ELb0ELb1ELb0ELb0ELb1ELb1ELb1ELb0ELb0EEENS1_21CollectiveEpilogueFwdINS6_IJSA_SC_SB_EEES9_SE_SG_Li256ELb0ELb1ELb0ELb0EEENS1_30DynamicPersistentTileSchedulerILi256ELi128ELb0ELb1ELb1EEEEEEEEEvNT_6ParamsE)
        /*008c*/ 	.word	0x00000000


	//----- nvinfo : EIATTR_REGCOUNT
	.align		4
.L_34:
        /*0090*/ 	.byte	0x04, 0x2f
        /*0092*/ 	.short	(.L_36 - .L_35)
	.align		4
.L_35:
        /*0094*/ 	.word	index@(_ZN7cutlass13device_kernelIN5flash11enable_sm90INS1_16FlashAttnFwdSm90INS1_25CollectiveMainloopFwdSm90ILi2EN4cute5tupleIJNS5_1CILi1EEES8_S8_EEENS6_IJNS7_ILi128EEENS7_ILi96EEENS7_ILi192EEEEEELi192ENS_6half_tEfNS_4arch4Sm90ELb0ELb0ELb0ELb1ELb1ELb1ELb0ELb1ELb1ELb1ELb0ELb0EEENS1_21CollectiveEpilogueFwdINS6_IJSA_SC_SB_EEES9_SE_SG_Li256ELb1ELb1ELb0ELb0EEENS1_36VarlenDynamicPersistentTileSchedulerILi128ELi96ELi256ELi128ELb0ELb1ELb1ELb0ELb1ELb1EEEEEEEEEvNT_6ParamsE)
        /*0098*/ 	.word	0x00000004


	//----- nvinfo : EIATTR_FRAME_SIZE
	.align		4
.L_36:
        /*009c*/ 	.byte	0x04, 0x11
        /*009e*/ 	.short	(.L_38 - .L_37)
	.align		4
.L_37:
        /*00a0*/ 	.word	index@(_ZN7cutlass13device_kernelIN5flash11enable_sm90INS1_16FlashAttnFwdSm90INS1_25CollectiveMainloopFwdSm90ILi2EN4cute5tupleIJNS5_1CILi1EEES8_S8_EEENS6_IJNS7_ILi128EEENS7_ILi96EEENS7_ILi192EEEEEELi192ENS_6half_tEfNS_4arch4Sm90ELb0ELb0ELb0ELb1ELb1ELb1ELb0ELb1ELb1ELb1ELb0ELb0EEENS1_21CollectiveEpilogueFwdINS6_IJSA_SC_SB_EEES9_SE_SG_Li256ELb1ELb1ELb0ELb0EEENS1_36VarlenDynamicPersistentTileSchedulerILi128ELi96ELi256ELi128ELb0ELb1ELb1ELb0ELb1ELb1EEEEEEEEEvNT_6ParamsE)
        /*00a4*/ 	.word	0x00000000


	//----- nvinfo : EIATTR_REGCOUNT
	.align		4
.L_38:
        /*00a8*/ 	.byte	0x04, 0x2f
        /*00aa*/ 	.short	(.L_40 - .L_39)
	.align		4
.L_39:
        /*00ac*/ 	.word	index@(_ZN7cutlass13device_kernelIN5flash11enable_sm90INS1_16FlashAttnFwdSm90INS1_25CollectiveMainloopFwdSm90ILi2EN4cute5tupleIJNS5_1CILi1EEES8_S8_EEENS6_IJNS7_ILi128EEENS7_ILi96EEENS7_ILi192EEEEEELi192ENS_6half_tEfNS_4arch4Sm90ELb0ELb0ELb0ELb1ELb1ELb0ELb0ELb1ELb1ELb1ELb0ELb0EEENS1_21CollectiveEpilogueFwdINS6_IJSA_SC_SB_EEES9_SE_SG_Li256ELb1ELb1ELb0ELb0EEENS1_36VarlenDynamicPersistentTileSchedulerILi128ELi96ELi256ELi128ELb0ELb1ELb1ELb0ELb1ELb1EEEEEEEEEvNT_6ParamsE)
        /*00b0*/ 	.word	0x00000004


	//----- nvinfo : EIATTR_FRAME_SIZE
	.align		4
.L_40:
        /*00b4*/ 	.byte	0x04, 0x11
        /*00b6*/ 	.short	(.L_42 - .L_41)
	.align		4
.L_41:
        /*00b8*/ 	.word	index@(_ZN7cutlass13device_kernelIN5flash11enable_sm90INS1_16FlashAttnFwdSm90INS1_25CollectiveMainloopFwdSm90ILi2EN4cute5tupleIJNS5_1CILi1EEES8_S8_EEENS6_IJNS7_ILi128EEENS7_ILi96EEENS7_ILi192EEEEEELi192ENS_6half_tEfNS_4arch4Sm90ELb0ELb0ELb0ELb1ELb1ELb0ELb0ELb1ELb1ELb1ELb0ELb0EEENS1_21CollectiveEpilogueFwdINS6_IJSA_SC_SB_EEES9_SE_SG_Li256ELb1ELb1ELb0ELb0EEENS1_36VarlenDynamicPersistentTileSchedulerILi128ELi96ELi256ELi128ELb0ELb1ELb1ELb0ELb1ELb1EEEEEEEEEvNT_6ParamsE)
        /*00bc*/ 	.word	0x00000000


	//----- nvinfo : EIATTR_REGCOUNT
	.align		4
.L_42:
        /*00c0*/ 	.byte	0x04, 0x2f
        /*00c2*/ 	.short	(.L_44 - .L_43)
	.align		4
.L_43:
        /*00c4*/ 	.word	index@(_ZN7cutlass13device_kernelIN5flash11enable_sm90INS1_16FlashAttnFwdSm90INS1_25CollectiveMainloopFwdSm90ILi2EN4cute5tupleIJNS5_1CILi1EEES8_S8_EEENS6_IJNS7_ILi128EEENS7_ILi96EEENS7_ILi192EEEEEELi192ENS_6half_tEfNS_4arch4Sm90ELb0ELb0ELb0ELb0ELb1ELb0ELb0ELb1ELb1ELb1ELb0ELb0EEENS1_21CollectiveEpilogueFwdINS6_IJSA_SC_SB_EEES9_SE_SG_Li256ELb0ELb1ELb0ELb0EEENS1_29StaticPersistentTileSchedulerILb0EEEEEEEEEvNT_6ParamsE)
        /*00c8*/ 	.word	0x00000004


	//----- nvinfo : EIATTR_FRAME_SIZE
	.align		4
.L_44:
        /*00cc*/ 	.byte	0x04, 0x11
        /*00ce*/ 	.short	(.L_46 - .L_45)
	.align		4
.L_45:
        /*00d0*/ 	.word	index@(_ZN7cutlass13device_kernelIN5flash11enable_sm90INS1_16FlashAttnFwdSm90INS1_25CollectiveMainloopFwdSm90ILi2EN4cute5tupleIJNS5_1CILi1EEES8_S8_EEENS6_IJNS7_ILi128EEENS7_ILi96EEENS7_ILi192EEEEEELi192ENS_6half_tEfNS_4arch4Sm90ELb0ELb0ELb0ELb0ELb1ELb0ELb0ELb1ELb1ELb1ELb0ELb0EEENS1_21CollectiveEpilogueFwdINS6_IJSA_SC_SB_EEES9_SE_SG_Li256ELb0ELb1ELb0ELb0EEENS1_29StaticPersistentTileSchedulerILb0EEEEEEEEEvNT_6ParamsE)
        /*00d4*/ 	.word	0x00000000


	//----- nvinfo : EIATTR_MIN_STACK_SIZE
	.align		4
.L_46:
        /*00d8*/ 	.byte	0x04, 0x12
        /*00da*/ 	.short	(.L_48 - .L_47)
	.align		4
.L_47:
        /*00dc*/ 	.word	index@(_ZN7cutlass13device_kernelIN5flash11enable_sm90INS1_16FlashAttnFwdSm90INS1_25CollectiveMainloopFwdSm90ILi2EN4cute5tupleIJNS5_1CILi1EEES8_S8_EEENS6_IJNS7_ILi128EEENS7_ILi96EEENS7_ILi192EEEEEELi192ENS_6half_tEfNS_4arch4Sm90ELb0ELb0ELb0ELb0ELb1ELb0ELb0ELb1ELb1ELb1ELb0ELb0EEENS1_21CollectiveEpilogueFwdINS6_IJSA_SC_SB_EEES9_SE_SG_Li256ELb0ELb1ELb0ELb0EEENS1_29StaticPersistentTileSchedulerILb0EEEEEEEEEvNT_6ParamsE)
        /*00e0*/ 	.word	0x00000000


	//----- nvinfo : EIATTR_MIN_STACK_SIZE
	.align		4
.L_48:
        /*00e4*/ 	.byte	0x04, 0x12
        /*00e6*/ 	.short	(.L_50 - .L_49)
	.align		4
.L_49:
        /*00e8*/ 	.word	index@(_ZN7cutlass13device_kernelIN5flash11enable_sm90INS1_16FlashAttnFwdSm90INS1_25CollectiveMainloopFwdSm90ILi2EN4cute5tupleIJNS5_1CILi1EEES8_S8_EEENS6_IJNS7_ILi128EEENS7_ILi96EEENS7_ILi192EEEEEELi192ENS_6half_tEfNS_4arch4Sm90ELb0ELb0ELb0ELb1ELb1ELb0ELb0ELb1ELb1ELb1ELb0ELb0EEENS1_21CollectiveEpilogueFwdINS6_IJSA_SC_SB_EEES9_SE_SG_Li256ELb1ELb1ELb0ELb0EEENS1_36VarlenDynamicPersistentTileSchedulerILi128ELi96ELi256ELi128ELb0ELb1ELb1ELb0ELb1ELb1EEEEEEEEEvNT_6ParamsE)
        /*00ec*/ 	.word	0x00000000


	//----- nvinfo : EIATTR_MIN_STACK_SIZE
	.align		4
.L_50:
        /*00f0*/ 	.byte	0x04, 0x12
        /*00f2*/ 	.short	(.L_52 - .L_51)
	.align		4
.L_51:
        /*00f4*/ 	.word	index@(_ZN7cutlass13device_kernelIN5flash11enable_sm90INS1_16FlashAttnFwdSm90INS1_25CollectiveMainloopFwdSm90ILi2EN4cute5tupleIJNS5_1CILi1EEES8_S8_EEENS6_IJNS7_ILi128EEENS7_ILi96EEENS7_ILi192EEEEEELi192ENS_6half_tEfNS_4arch4Sm90ELb0ELb0ELb0ELb1ELb1ELb1ELb0ELb1ELb1ELb1ELb0ELb0EEENS1_21CollectiveEpilogueFwdINS6_IJSA_SC_SB_EEES9_SE_SG_Li256ELb1ELb1ELb0ELb0EEENS1_36VarlenDynamicPersistentTileSchedulerILi128ELi96ELi256ELi128ELb0ELb1ELb1ELb0ELb1ELb1EEEEEEEEEvNT_6ParamsE)
        /*00f8*/ 	.word	0x00000000


	//----- nvinfo : EIATTR_MIN_STACK_SIZE
	.align		4
.L_52:
        /*00fc*/ 	.byte	0x04, 0x12
        /*00fe*/ 	.short	(.L_54 - .L_53)
	.align		4
.L_53:
        /*0100*/ 	.word	index@(_ZN7cutlass13device_kernelIN5flash11enable_sm90INS1_16FlashAttnFwdSm90INS1_25CollectiveMainloopFwdSm90ILi2EN4cute5tupleIJNS5_1CILi1EEES8_S8_EEENS6_IJNS7_ILi128EEENS7_ILi96EEENS7_ILi192EEEEEELi192ENS_6half_tEfNS_4arch4Sm90ELb0ELb1ELb0ELb0ELb1ELb0ELb0ELb1ELb1ELb1ELb0ELb0EEENS1_21CollectiveEpilogueFwdINS6_IJSA_SC_SB_EEES9_SE_SG_Li256ELb0ELb1ELb0ELb0EEENS1_30DynamicPersistentTileSchedulerILi256ELi128ELb0ELb1ELb1EEEEEEEEEvNT_6ParamsE)
        /*0104*/ 	.word	0x00000000


	//----- nvinfo : EIATTR_MIN_STACK_SIZE
	.align		4
.L_54:
        /*0108*/ 	.byte	0x04, 0x12
        /*010a*/ 	.short	(.L_56 - .L_55)
	.align		4
.L_55:
        /*010c*/ 	.word	index@(_ZN7cutlass13device_kernelIN5flash11enable_sm90INS1_16FlashAttnFwdSm90INS1_25CollectiveMainloopFwdSm90ILi2EN4cute5tupleIJNS5_1CILi1EEES8_S8_EEENS6_IJNS7_ILi128EEENS7_ILi96EEENS7_ILi192EEEEEELi192ENS_6half_tEfNS_4arch4Sm90ELb0ELb1ELb0ELb1ELb1ELb0ELb0ELb1ELb1ELb1ELb0ELb0EEENS1_21CollectiveEpilogueFwdINS6_IJSA_SC_SB_EEES9_SE_SG_Li256ELb1ELb1ELb0ELb0EEENS1_36VarlenDynamicPersistentTileSchedulerILi128ELi96ELi256ELi128ELb0ELb1ELb1ELb1ELb0ELb1EEEEEEEEEvNT_6ParamsE)
        /*0110*/ 	.word	0x00000000


	//----- nvinfo : EIATTR_MIN_STACK_SIZE
	.align		4
.L_56:
        /*0114*/ 	.byte	0x04, 0x12
        /*0116*/ 	.short	(.L_58 - .L_57)
	.align		4
.L_57:
        /*0118*/ 	.word	index@(_ZN7cutlass13device_kernelIN5flash11enable_sm90INS1_16FlashAttnFwdSm90INS1_25CollectiveMainloopFwdSm90ILi2EN4cute5tupleIJNS5_1CILi1EEES8_S8_EEENS6_IJNS7_ILi128EEENS7_ILi96EEENS7_ILi192EEEEEELi192ENS_6half_tEfNS_4arch4Sm90ELb0ELb1ELb0ELb1ELb1ELb1ELb0ELb1ELb1ELb1ELb0ELb0EEENS1_21CollectiveEpilogueFwdINS6_IJSA_SC_SB_EEES9_SE_SG_Li256ELb1ELb1ELb0ELb0EEENS1_36VarlenDynamicPersistentTileSchedulerILi128ELi96ELi256ELi128ELb0ELb1ELb1ELb1ELb0ELb1EEEEEEEEEvNT_6ParamsE)
        /*011c*/ 	.word	0x00000000


	//----- nvinfo : EIATTR_MIN_STACK_SIZE
	.align		4
.L_58:
        /*0120*/ 	.byte	0x04, 0x12
        /*0122*/ 	.short	(.L_60 - .L_59)
	.align		4
.L_59:
        /*0124*/ 	.word	index@(_ZN7cutlass13device_kernelIN5flash11enable_sm90INS1_16FlashAttnFwdSm90INS1_25CollectiveMainloopFwdSm90ILi2EN4cute5tupleIJNS5_1CILi1EEES8_S8_EEENS6_IJNS7_ILi128EEENS7_ILi96EEENS7_ILi192EEEEEELi192ENS_6half_tEfNS_4arch4Sm90ELb1ELb0ELb0ELb0ELb1ELb0ELb0ELb1ELb1ELb1ELb0ELb0EEENS1_21CollectiveEpilogueFwdINS6_IJSA_SC_SB_EEES9_SE_SG_Li256ELb0ELb1ELb0ELb0EEENS1_30DynamicPersistentTileSchedulerILi256ELi128ELb0ELb1ELb1EEEEEEEEEvNT_6ParamsE)
        /*0128*/ 	.word	0x00000000


	//----- nvinfo : EIATTR_MIN_STACK_SIZE
	.align		4
.L_60:
        /*012c*/ 	.byte	0x04, 0x12
        /*012e*/ 	.short	(.L_62 - .L_61)
	.align		4
.L_61:
        /*0130*/ 	.word	index@(_ZN7cutlass13device_kernelIN5flash11enable_sm90INS1_16FlashAttnFwdSm90INS1_25CollectiveMainloopFwdSm90ILi2EN4cute5tupleIJNS5_1CILi1EEES8_S8_EEENS6_IJNS7_ILi128EEENS7_ILi96EEENS7_ILi192EEEEEELi192ENS_6half_tEfNS_4arch4Sm90ELb1ELb0ELb0ELb1ELb1ELb0ELb0ELb1ELb1ELb1ELb0ELb0EEENS1_21CollectiveEpilogueFwdINS6_IJSA_SC_SB_EEES9_SE_SG_Li256ELb1ELb1ELb0ELb0EEENS1_36VarlenDynamicPersistentTileSchedulerILi128ELi96ELi256ELi128ELb0ELb1ELb1ELb1ELb1ELb1EEEEEEEEEvNT_6ParamsE)
        /*0134*/ 	.word	0x00000000


	//----- nvinfo : EIATTR_MIN_STACK_SIZE
	.align		4
.L_62:
        /*0138*/ 	.byte	0x04, 0x12
        /*013a*/ 	.short	(.L_64 - .L_63)
	.align		4
.L_63:
        /*013c*/ 	.word	index@(_ZN7cutlass13device_kernelIN5flash11enable_sm90INS1_16FlashAttnFwdSm90INS1_25CollectiveMainloopFwdSm90ILi2EN4cute5tupleIJNS5_1CILi1EEES8_S8_EEENS6_IJNS7_ILi128EEENS7_ILi96EEENS7_ILi192EEEEEELi192ENS_6half_tEfNS_4arch4Sm90ELb1ELb0ELb0ELb1ELb1ELb1ELb0ELb1ELb1ELb1ELb0ELb0EEENS1_21CollectiveEpilogueFwdINS6_IJSA_SC_SB_EEES9_SE_SG_Li256ELb1ELb1ELb0ELb0EEENS1_36VarlenDynamicPersistentTileSchedulerILi128ELi96ELi256ELi128ELb0ELb1ELb1ELb1ELb1ELb1EEEEEEEEEvNT_6ParamsE)
        /*0140*/ 	.word	0x00000000
.L_64:


//--------------------- .nv.compat                --------------------------
	.section	.nv.compat,"",@"SHT_CUDA_COMPAT_INFO"
	.align	4
        /*0000*/ 	.byte	0x02, 0x09, 0x01, 0x00, 0x02, 0x02, 0x01, 0x00, 0x02, 0x05, 0x05, 0x00, 0x03, 0x07, 0x01, 0x01
        /*0010*/ 	.byte	0x02, 0x03, 0x00, 0x00, 0x02, 0x06, 0x01, 0x00, 0x04, 0x0b, 0x08, 0x00, 0x09, 0x00, 0x00, 0x00
        /*0020*/ 	.byte	0x00, 0x00, 0x00, 0x00


//--------------------- .nv.info._ZN7cutlass13device_kernelIN5flash11enable_sm90INS1_16FlashAttnFwdSm90INS1_25CollectiveMainloopFwdSm90ILi2EN4cute5tupleIJNS5_1CILi1EEES8_S8_EEENS6_IJNS7_ILi128EEENS7_ILi96EEENS7_ILi192EEEEEELi192ENS_6half_tEfNS_4arch4Sm90ELb0ELb0ELb0ELb0ELb1ELb0ELb0ELb1ELb1ELb1ELb0ELb0EEENS1_21CollectiveEpilogueFwdINS6_IJSA_SC_SB_EEES9_SE_SG_Li256ELb0ELb1ELb0ELb0EEENS1_29StaticPersistentTileSchedulerILb0EEEEEEEEEvNT_6ParamsE --------------------------
	.section	.nv.info._ZN7cutlass13device_kernelIN5flash11enable_sm90INS1_16FlashAttnFwdSm90INS1_25CollectiveMainloopFwdSm90ILi2EN4cute5tupleIJNS5_1CILi1EEES8_S8_EEENS6_IJNS7_ILi128EEENS7_ILi96EEENS7_ILi192EEEEEELi192ENS_6half_tEfNS_4arch4Sm90ELb0ELb0ELb0ELb0ELb1ELb0ELb0ELb1ELb1ELb1ELb0ELb0EEENS1_21CollectiveEpilogueFwdINS6_IJSA_SC_SB_EEES9_SE_SG_Li256ELb0ELb1ELb0ELb0EEENS1_29StaticPersistentTileSchedulerILb0EEEEEEEEEvNT_6ParamsE,"",@"SHT_CUDA_INFO"
	.sectionflags	@""
	.align	4


	//----- nvinfo : EIATTR_CUDA_API_VERSION
	.align		4
        /*0000*/ 	.byte	0x04, 0x37
        /*0002*/ 	.short	(.L_66 - .L_65)
.L_65:
        /*0004*/ 	.word	0x00000082


	//----- nvinfo : EIATTR_KPARAM_INFO
	.align		4
.L_66:
        /*0008*/ 	.byte	0x04, 0x17
        /*000a*/ 	.short	(.L_68 - .L_67)
.L_67:
        /*000c*/ 	.word	0x00000000
        /*0010*/ 	.short	0x0000
        /*0012*/ 	.short	0x0000
        /*0014*/ 	.byte	0x00, 0xf0, 0x01, 0x28


	//----- nvinfo : EIATTR_SPARSE_MMA_MASK
	.align		4
.L_68:
        /*0018*/ 	.byte	0x03, 0x50
        /*001a*/ 	.short	0x0000


	//----- nvinfo : EIATTR_MAXREG_COUNT
	.align		4
        /*001c*/ 	.byte	0x03, 0x1b
        /*001e*/ 	.short	0x00a8


	//----- nvinfo : EIATTR_MERCURY_ISA_VERSION
	.align		4
        /*0020*/ 	.byte	0x03, 0x5f
        /*0022*/ 	.short	0x0101


	//----- nvinfo : EIATTR_VRC_CTA_INIT_COUNT
	.align		4
        /*0024*/ 	.byte	0x02, 0x4a
	.zero		1
	.zero		1


	//----- nvinfo : EIATTR_EXIT_INSTR_OFFSETS
	.align		4
        /*0028*/ 	.byte	0x04, 0x1c
        /*002a*/ 	.short	(.L_70 - .L_69)


	//   ....[0]....
.L_69:
        /*002c*/ 	.word	0x00000010


	//----- nvinfo : EIATTR_MAX_THREADS
	.align		4
.L_70:
        /*0030*/ 	.byte	0x04, 0x05
        /*0032*/ 	.short	(.L_72 - .L_71)
.L_71:
        /*0034*/ 	.word	0x00000180
        /*0038*/ 	.word	0x00000001
        /*003c*/ 	.word	0x00000001


	//----- nvinfo : EIATTR_CBANK_PARAM_SIZE
	.align		4
.L_72:
        /*0040*/ 	.byte	0x03, 0x19
        /*0042*/ 	.short	0x0a00


	//----- nvinfo : EIATTR_PARAM_CBANK
	.align		4
        /*0044*/ 	.byte	0x04, 0x0a
        /*0046*/ 	.short	(.L_74 - .L_73)
	.align		4
.L_73:
        /*0048*/ 	.word	index@(.nv.constant0._ZN7cutlass13device_kernelIN5flash11enable_sm90INS1_16FlashAttnFwdSm90INS1_25CollectiveMainloopFwdSm90ILi2EN4cute5tupleIJNS5_1CILi1EEES8_S8_EEENS6_IJNS7_ILi128EEENS7_ILi96EEENS7_ILi192EEEEEELi192ENS_6half_tEfNS_4arch4Sm90ELb0ELb0ELb0ELb0ELb1ELb0ELb0ELb1ELb1ELb1ELb0ELb0EEENS1_21CollectiveEpilogueFwdINS6_IJSA_SC_SB_EEES9_SE_SG_Li256ELb0ELb1ELb0ELb0EEENS1_29StaticPersistentTileSchedulerILb0EEEEEEEEEvNT_6ParamsE)
        /*004c*/ 	.short	0x0380
        /*004e*/ 	.short	0x0a00


	//----- nvinfo : EIATTR_SW_WAR
	.align		4
.L_74:
        /*0050*/ 	.byte	0x04, 0x36
        /*0052*/ 	.short	(.L_76 - .L_75)
.L_75:
        /*0054*/ 	.word	0x00000008
.L_76:


//--------------------- .nv.info._ZN7cutlass13device_kernelIN5flash11enable_sm90INS1_16FlashAttnFwdSm90INS1_25CollectiveMainloopFwdSm90ILi2EN4cute5tupleIJNS5_1CILi1EEES8_S8_EEENS6_IJNS7_ILi128EEENS7_ILi96EEENS7_ILi192EEEEEELi192ENS_6half_tEfNS_4arch4Sm90ELb0ELb0ELb0ELb1ELb1ELb0ELb0ELb1ELb1ELb1ELb0ELb0EEENS1_21CollectiveEpilogueFwdINS6_IJSA_SC_SB_EEES9_SE_SG_Li256ELb1ELb1ELb0ELb0EEENS1_36VarlenDynamicPersistentTileSchedulerILi128ELi96ELi256ELi128ELb0ELb1ELb1ELb0ELb1ELb1EEEEEEEEEvNT_6ParamsE --------------------------
	.section	.nv.info._ZN7cutlass13device_kernelIN5flash11enable_sm90INS1_16FlashAttnFwdSm90INS1_25CollectiveMainloopFwdSm90ILi2EN4cute5tupleIJNS5_1CILi1EEES8_S8_EEENS6_IJNS7_ILi128EEENS7_ILi96EEENS7_ILi192EEEEEELi192ENS_6half_tEfNS_4arch4Sm90ELb0ELb0ELb0ELb1ELb1ELb0ELb0ELb1ELb1ELb1ELb0ELb0EEENS1_21CollectiveEpilogueFwdINS6_IJSA_SC_SB_EEES9_SE_SG_Li256ELb1ELb1ELb0ELb0EEENS1_36VarlenDynamicPersistentTileSchedulerILi128ELi96ELi256ELi128ELb0ELb1ELb1ELb0ELb1ELb1EEEEEEEEEvNT_6ParamsE,"",@"SHT_CUDA_INFO"
	.sectionflags	@""
	.align	4


	//----- nvinfo : EIATTR_CUDA_API_VERSION
	.align		4
        /*0000*/ 	.byte	0x04, 0x37
        /*0002*/ 	.short	(.L_78 - .L_77)
.L_77:
        /*0004*/ 	.word	0x00000082


	//----- nvinfo : EIATTR_KPARAM_INFO
	.align		4
.L_78:
        /*0008*/ 	.byte	0x04, 0x17
        /*000a*/ 	.short	(.L_80 - .L_79)
.L_79:
        /*000c*/ 	.word	0x00000000
        /*0010*/ 	.short	0x0000
        /*0012*/ 	.short	0x0000
        /*0014*/ 	.byte	0x00, 0xf0, 0x01, 0x2a


	//----- nvinfo : EIATTR_SPARSE_MMA_MASK
	.align		4
.L_80:
        /*0018*/ 	.byte	0x03, 0x50
        /*001a*/ 	.short	0x0000


	//----- nvinfo : EIATTR_MAXREG_COUNT
	.align		4
        /*001c*/ 	.byte	0x03, 0x1b
        /*001e*/ 	.short	0x00a8


	//----- nvinfo : EIATTR_MERCURY_ISA_VERSION
	.align		4
        /*0020*/ 	.byte	0x03, 0x5f
        /*0022*/ 	.short	0x0101


	//----- nvinfo : EIATTR_VRC_CTA_INIT_COUNT
	.align		4
        /*0024*/ 	.byte	0x02, 0x4a
	.zero		1
	.zero		1


	//----- nvinfo : EIATTR_EXIT_INSTR_OFFSETS
	.align		4
        /*0028*/ 	.byte	0x04, 0x1c
        /*002a*/ 	.short	(.L_82 - .L_81)


	//   ....[0]....
.L_81:
        /*002c*/ 	.word	0x00000010


	//----- nvinfo : EIATTR_MAX_THREADS
	.align		4
.L_82:
        /*0030*/ 	.byte	0x04, 0x05
        /*0032*/ 	.short	(.L_84 - .L_83)
.L_83:
        /*0034*/ 	.word	0x00000180
        /*0038*/ 	.word	0x00000001
        /*003c*/ 	.word	0x00000001


	//----- nvinfo : EIATTR_CBANK_PARAM_SIZE
	.align		4
.L_84:
        /*0040*/ 	.byte	0x03, 0x19
        /*0042*/ 	.short	0x0a80


	//----- nvinfo : EIATTR_PARAM_CBANK
	.align		4
        /*0044*/ 	.byte	0x04, 0x0a
        /*0046*/ 	.short	(.L_86 - .L_85)
	.align		4
.L_85:
        /*0048*/ 	.word	index@(.nv.constant0._ZN7cutlass13device_kernelIN5flash11enable_sm90INS1_16FlashAttnFwdSm90INS1_25CollectiveMainloopFwdSm90ILi2EN4cute5tupleIJNS5_1CILi1EEES8_S8_EEENS6_IJNS7_ILi128EEENS7_ILi96EEENS7_ILi192EEEEEELi192ENS_6half_tEfNS_4arch4Sm90ELb0ELb0ELb0ELb1ELb1ELb0ELb0ELb1ELb1ELb1ELb0ELb0EEENS1_21CollectiveEpilogueFwdINS6_IJSA_SC_SB_EEES9_SE_SG_Li256ELb1ELb1ELb0ELb0EEENS1_36VarlenDynamicPersistentTileSchedulerILi128ELi96ELi256ELi128ELb0ELb1ELb1ELb0ELb1ELb1EEEEEEEEEvNT_6ParamsE)
        /*004c*/ 	.short	0x0380
        /*004e*/ 	.short	0x0a80


	//----- nvinfo : EIATTR_SW_WAR
	.align		4
.L_86:
        /*0050*/ 	.byte	0x04, 0x36
        /*0052*/ 	.short	(.L_88 - .L_87)
.L_87:
        /*0054*/ 	.word	0x00000008
.L_88:


//--------------------- .nv.info._ZN7cutlass13device_kernelIN5flash11enable_sm90INS1_16FlashAttnFwdSm90INS1_25CollectiveMainloopFwdSm90ILi2EN4cute5tupleIJNS5_1CILi1EEES8_S8_EEENS6_IJNS7_ILi128EEENS7_ILi96EEENS7_ILi192EEEEEELi192ENS_6half_tEfNS_4arch4Sm90ELb0ELb0ELb0ELb1ELb1ELb1ELb0ELb1ELb1ELb1ELb0ELb0EEENS1_21CollectiveEpilogueFwdINS6_IJSA_SC_SB_EEES9_SE_SG_Li256ELb1ELb1ELb0ELb0EEENS1_36VarlenDynamicPersistentTileSchedulerILi128ELi96ELi256ELi128ELb0ELb1ELb1ELb0ELb1ELb1EEEEEEEEEvNT_6ParamsE --------------------------
	.section	.nv.info._ZN7cutlass13device_kernelIN5flash11enable_sm90INS1_16FlashAttnFwdSm90INS1_25CollectiveMainloopFwdSm90ILi2EN4cute5tupleIJNS5_1CILi1EEES8_S8_EEENS6_IJNS7_ILi128EEENS7_ILi96EEENS7_ILi192EEEEEELi192ENS_6half_tEfNS_4arch4Sm90ELb0ELb0ELb0ELb1ELb1ELb1ELb0ELb1ELb1ELb1ELb0ELb0EEENS1_21CollectiveEpilogueFwdINS6_IJSA_SC_SB_EEES9_SE_SG_Li256ELb1ELb1ELb0ELb0EEENS1_36VarlenDynamicPersistentTileSchedulerILi128ELi96ELi256ELi128ELb0ELb1ELb1ELb0ELb1ELb1EEEEEEEEEvNT_6ParamsE,"",@"SHT_CUDA_INFO"
	.sectionflags	@""
	.align	4


	//----- nvinfo : EIATTR_CUDA_API_VERSION
	.align		4
        /*0000*/ 	.byte	0x04, 0x37
        /*0002*/ 	.short	(.L_90 - .L_89)
.L_89:
        /*0004*/ 	.word	0x00000082


	//----- nvinfo : EIATTR_KPARAM_INFO
	.align		4
.L_90:
        /*0008*/ 	.byte	0x04, 0x17
        /*000a*/ 	.short	(.L_92 - .L_91)
.L_91:
        /*000c*/ 	.word	0x00000000
        /*0010*/ 	.short	0x0000
        /*0012*/ 	.short	0x0000
        /*0014*/ 	.byte	0x00, 0xf0, 0x01, 0x2a


	//----- nvinfo : EIATTR_SPARSE_MMA_MASK
	.align		4
.L_92:
        /*0018*/ 	.byte	0x03, 0x50
        /*001a*/ 	.short	0x0000


	//----- nvinfo : EIATTR_MAXREG_COUNT
	.align		4
        /*001c*/ 	.byte	0x03, 0x1b
        /*001e*/ 	.short	0x00a8


	//----- nvinfo : EIATTR_MERCURY_ISA_VERSION
	.align		4
        /*0020*/ 	.byte	0x03, 0x5f
        /*0022*/ 	.short	0x0101


	//----- nvinfo : EIATTR_VRC_CTA_INIT_COUNT
	.align		4
        /*0024*/ 	.byte	0x02, 0x4a
	.zero		1
	.zero		1


	//----- nvinfo : EIATTR_EXIT_INSTR_OFFSETS
	.align		4
        /*0028*/ 	.byte	0x04, 0x1c
        /*002a*/ 	.short	(.L_94 - .L_93)


	//   ....[0]....
.L_93:
        /*002c*/ 	.word	0x00000010


	//----- nvinfo : EIATTR_MAX_THREADS
	.align		4
.L_94:
        /*0030*/ 	.byte	0x04, 0x05
        /*0032*/ 	.short	(.L_96 - .L_95)
.L_95:
        /*0034*/ 	.word	0x00000180
        /*0038*/ 	.word	0x00000001
        /*003c*/ 	.word	0x00000001


	//----- nvinfo : EIATTR_CBANK_PARAM_SIZE
	.align		4
.L_96:
        /*0040*/ 	.byte	0x03, 0x19
        /*0042*/ 	.short	0x0a80


	//----- nvinfo : EIATTR_PARAM_CBANK
	.align		4
        /*0044*/ 	.byte	0x04, 0x0a
        /*0046*/ 	.short	(.L_98 - .L_97)
	.align		4
.L_97:
        /*0048*/ 	.word	index@(.nv.constant0._ZN7cutlass13device_kernelIN5flash11enable_sm90INS1_16FlashAttnFwdSm90INS1_25CollectiveMainloopFwdSm90ILi2EN4cute5tupleIJNS5_1CILi1EEES8_S8_EEENS6_IJNS7_ILi128EEENS7_ILi96EEENS7_ILi192EEEEEELi192ENS_6half_tEfNS_4arch4Sm90ELb0ELb0ELb0ELb1ELb1ELb1ELb0ELb1ELb1ELb1ELb0ELb0EEENS1_21CollectiveEpilogueFwdINS6_IJSA_SC_SB_EEES9_SE_SG_Li256ELb1ELb1ELb0ELb0EEENS1_36VarlenDynamicPersistentTileSchedulerILi128ELi96ELi256ELi128ELb0ELb1ELb1ELb0ELb1ELb1EEEEEEEEEvNT_6ParamsE)
        /*004c*/ 	.short	0x0380
        /*004e*/ 	.short	0x0a80


	//----- nvinfo : EIATTR_SW_WAR
	.align		4
.L_98:
        /*0050*/ 	.byte	0x04, 0x36
        /*0052*/ 	.short	(.L_100 - .L_99)
.L_99:
        /*0054*/ 	.word	0x00000008
.L_100:


//--------------------- .nv.info._ZN7cutlass13device_kernelIN5flash11enable_sm90INS1_16FlashAttnFwdSm90INS1_25CollectiveMainloopFwdSm90ILi2EN4cute5tupleIJNS5_1CILi1EEES8_S8_EEENS6_IJNS7_ILi128EEENS7_ILi96EEENS7_ILi192EEEEEELi192ENS_6half_tEfNS_4arch4Sm90ELb0ELb1ELb0ELb0ELb1ELb0ELb0ELb1ELb1ELb1ELb0ELb0EEENS1_21CollectiveEpilogueFwdINS6_IJSA_SC_SB_EEES9_SE_SG_Li256ELb0ELb1ELb0ELb0EEENS1_30DynamicPersistentTileSchedulerILi256ELi128ELb0ELb1ELb1EEEEEEEEEvNT_6ParamsE --------------------------
	.section	.nv.info._ZN7cutlass13device_kernelIN5flash11enable_sm90INS1_16FlashAttnFwdSm90INS1_25CollectiveMainloopFwdSm90ILi2EN4cute5tupleIJNS5_1CILi1EEES8_S8_EEENS6_IJNS7_ILi128EEENS7_ILi96EEENS7_ILi192EEEEEELi192ENS_6half_tEfNS_4arch4Sm90ELb0ELb1ELb0ELb0ELb1ELb0ELb0ELb1ELb1ELb1ELb0ELb0EEENS1_21CollectiveEpilogueFwdINS6_IJSA_SC_SB_EEES9_SE_SG_Li256ELb0ELb1ELb0ELb0EEENS1_30DynamicPersistentTileSchedulerILi256ELi128ELb0ELb1ELb1EEEEEEEEEvNT_6ParamsE,"",@"SHT_CUDA_INFO"
	.sectionflags	@""
	.align	4


	//----- nvinfo : EIATTR_CUDA_API_VERSION
	.align		4
        /*0000*/ 	.byte	0x04, 0x37
        /*0002*/ 	.short	(.L_102 - .L_101)
.L_101:
        /*0004*/ 	.word	0x00000082


	//----- nvinfo : EIATTR_KPARAM_INFO
	.align		4
.L_102:
        /*0008*/ 	.byte	0x04, 0x17
        /*000a*/ 	.short	(.L_104 - .L_103)
.L_103:
        /*000c*/ 	.word	0x00000000
        /*0010*/ 	.short	0x0000
        /*0012*/ 	.short	0x0000
        /*0014*/ 	.byte	0x00, 0xf0, 0x01, 0x2a


	//----- nvinfo : EIATTR_SPARSE_MMA_MASK
	.align		4
.L_104:
        /*0018*/ 	.byte	0x03, 0x50
        /*001a*/ 	.short	0x0000


	//----- nvinfo : EIATTR_MAXREG_COUNT
	.align		4
        /*001c*/ 	.byte	0x03, 0x1b
        /*001e*/ 	.short	0x00a8


	//----- nvinfo : EIATTR_MERCURY_ISA_VERSION
	.align		4
        /*0020*/ 	.byte	0x03, 0x5f
        /*0022*/ 	.short	0x0101


	//----- nvinfo : EIATTR_VRC_CTA_INIT_COUNT
	.align		4
        /*0024*/ 	.byte	0x02, 0x4a
	.zero		1
	.zero		1


	//----- nvinfo : EIATTR_EXIT_INSTR_OFFSETS
	.align		4
        /*0028*/ 	.byte	0x04, 0x1c
        /*002a*/ 	.short	(.L_106 - .L_105)


	//   ....[0]....
.L_105:
        /*002c*/ 	.word	0x00000010


	//----- nvinfo : EIATTR_MAX_THREADS
	.align		4
.L_106:
        /*0030*/ 	.byte	0x04, 0x05
        /*0032*/ 	.short	(.L_108 - .L_107)
.L_107:
        /*0034*/ 	.word	0x00000180
        /*0038*/ 	.word	0x00000001
        /*003c*/ 	.word	0x00000001


	//----- nvinfo : EIATTR_CBANK_PARAM_SIZE
	.align		4
.L_108:
        /*0040*/ 	.byte	0x03, 0x19
        /*0042*/ 	.short	0x0a80


	//----- nvinfo : EIATTR_PARAM_CBANK
	.align		4
        /*0044*/ 	.byte	0x04, 0x0a
        /*0046*/ 	.short	(.L_110 - .L_109)
	.align		4
.L_109:
        /*0048*/ 	.word	index@(.nv.constant0._ZN7cutlass13device_kernelIN5flash11enable_sm90INS1_16FlashAttnFwdSm90INS1_25CollectiveMainloopFwdSm90ILi2EN4cute5tupleIJNS5_1CILi1EEES8_S8_EEENS6_IJNS7_ILi128EEENS7_ILi96EEENS7_ILi192EEEEEELi192ENS_6half_tEfNS_4arch4Sm90ELb0ELb1ELb0ELb0ELb1ELb0ELb0ELb1ELb1ELb1ELb0ELb0EEENS1_21CollectiveEpilogueFwdINS6_IJSA_SC_SB_EEES9_SE_SG_Li256ELb0ELb1ELb0ELb0EEENS1_30DynamicPersistentTileSchedulerILi256ELi128ELb0ELb1ELb1EEEEEEEEEvNT_6ParamsE)
        /*004c*/ 	.short	0x0380
        /*004e*/ 	.short	0x0a80


	//----- nvinfo : EIATTR_SW_WAR
	.align		4
.L_110:
        /*0050*/ 	.byte	0x04, 0x36
        /*0052*/ 	.short	(.L_112 - .L_111)
.L_111:
        /*0054*/ 	.word	0x00000008
.L_112:


//--------------------- .nv.info._ZN7cutlass13device_kernelIN5flash11enable_sm90INS1_16FlashAttnFwdSm90INS1_25CollectiveMainloopFwdSm90ILi2EN4cute5tupleIJNS5_1CILi1EEES8_S8_EEENS6_IJNS7_ILi128EEENS7_ILi96EEENS7_ILi192EEEEEELi192ENS_6half_tEfNS_4arch4Sm90ELb0ELb1ELb0ELb1ELb1ELb0ELb0ELb1ELb1ELb1ELb0ELb0EEENS1_21CollectiveEpilogueFwdINS6_IJSA_SC_SB_EEES9_SE_SG_Li256ELb1ELb1ELb0ELb0EEENS1_36VarlenDynamicPersistentTileSchedulerILi128ELi96ELi256ELi128ELb0ELb1ELb1ELb1ELb0ELb1EEEEEEEEEvNT_6ParamsE --------------------------
	.section	.nv.info._ZN7cutlass13device_kernelIN5flash11enable_sm90INS1_16FlashAttnFwdSm90INS1_25CollectiveMainloopFwdSm90ILi2EN4cute5tupleIJNS5_1CILi1EEES8_S8_EEENS6_IJNS7_ILi128EEENS7_ILi96EEENS7_ILi192EEEEEELi192ENS_6half_tEfNS_4arch4Sm90ELb0ELb1ELb0ELb1ELb1ELb0ELb0ELb1ELb1ELb1ELb0ELb0EEENS1_21CollectiveEpilogueFwdINS6_IJSA_SC_SB_EEES9_SE_SG_Li256ELb1ELb1ELb0ELb0EEENS1_36VarlenDynamicPersistentTileSchedulerILi128ELi96ELi256ELi128ELb0ELb1ELb1ELb1ELb0ELb1EEEEEEEEEvNT_6ParamsE,"",@"SHT_CUDA_INFO"
	.sectionflags	@""
	.align	4


	//----- nvinfo : EIATTR_CUDA_API_VERSION
	.align		4
        /*0000*/ 	.byte	0x04, 0x37
        /*0002*/ 	.short	(.L_114 - .L_113)
.L_113:
        /*0004*/ 	.word	0x00000082


	//----- nvinfo : EIATTR_KPARAM_INFO
	.align		4
.L_114:
        /*0008*/ 	.byte	0x04, 0x17
        /*000a*/ 	.short	(.L_116 - .L_115)
.L_115:
        /*000c*/ 	.word	0x00000000
        /*0010*/ 	.short	0x0000
        /*0012*/ 	.short	0x0000
        /*0014*/ 	.byte	0x00, 0xf0, 0x01, 0x2a


	//----- nvinfo : EIATTR_SPARSE_MMA_MASK
	.align		4
.L_116:
        /*0018*/ 	.byte	0x03, 0x50
        /*001a*/ 	.short	0x0000


	//----- nvinfo : EIATTR_MAXREG_COUNT
	.align		4
        /*001c*/ 	.byte	0x03, 0x1b
        /*001e*/ 	.short	0x00a8


	//----- nvinfo : EIATTR_MERCURY_ISA_VERSION
	.align		4
        /*0020*/ 	.byte	0x03, 0x5f
        /*0022*/ 	.short	0x0101


	//----- nvinfo : EIATTR_VRC_CTA_INIT_COUNT
	.align		4
        /*0024*/ 	.byte	0x02, 0x4a
	.zero		1
	.zero		1


	//----- nvinfo : EIATTR_EXIT_INSTR_OFFSETS
	.align		4
        /*0028*/ 	.byte	0x04, 0x1c
        /*002a*/ 	.short	(.L_118 - .L_117)


	//   ....[0]....
.L_117:
        /*002c*/ 	.word	0x00000010


	//----- nvinfo : EIATTR_MAX_THREADS
	.align		4
.L_118:
        /*0030*/ 	.byte	0x04, 0x05
        /*0032*/ 	.short	(.L_120 - .L_119)
.L_119:
        /*0034*/ 	.word	0x00000180
        /*0038*/ 	.word	0x00000001
        /*003c*/ 	.word	0x00000001


	//----- nvinfo : EIATTR_CBANK_PARAM_SIZE
	.align		4
.L_120:
        /*0040*/ 	.byte	0x03, 0x19
        /*0042*/ 	.short	0x0a80


	//----- nvinfo : EIATTR_PARAM_CBANK
	.align		4
        /*0044*/ 	.byte	0x04, 0x0a
        /*0046*/ 	.short	(.L_122 - .L_121)
	.align		4
.L_121:
        /*0048*/ 	.word	index@(.nv.constant0._ZN7cutlass13device_kernelIN5flash11enable_sm90INS1_16FlashAttnFwdSm90INS1_25CollectiveMainloopFwdSm90ILi2EN4cute5tupleIJNS5_1CILi1EEES8_S8_EEENS6_IJNS7_ILi128EEENS7_ILi96EEENS7_ILi192EEEEEELi192ENS_6half_tEfNS_4arch4Sm90ELb0ELb1ELb0ELb1ELb1ELb0ELb0ELb1ELb1ELb1ELb0ELb0EEENS1_21CollectiveEpilogueFwdINS6_IJSA_SC_SB_EEES9_SE_SG_Li256ELb1ELb1ELb0ELb0EEENS1_36VarlenDynamicPersistentTileSchedulerILi128ELi96ELi256ELi128ELb0ELb1ELb1ELb1ELb0ELb1EEEEEEEEEvNT_6ParamsE)
        /*004c*/ 	.short	0x0380
        /*004e*/ 	.short	0x0a80


	//----- nvinfo : EIATTR_SW_WAR
	.align		4
.L_122:
        /*0050*/ 	.byte	0x04, 0x36
        /*0052*/ 	.short	(.L_124 - .L_123)
.L_123:
        /*0054*/ 	.word	0x00000008
.L_124:


//--------------------- .nv.info._ZN7cutlass13device_kernelIN5flash11enable_sm90INS1_16FlashAttnFwdSm90INS1_25CollectiveMainloopFwdSm90ILi2EN4cute5tupleIJNS5_1CILi1EEES8_S8_EEENS6_IJNS7_ILi128EEENS7_ILi96EEENS7_ILi192EEEEEELi192ENS_6half_tEfNS_4arch4Sm90ELb0ELb1ELb0ELb1ELb1ELb1ELb0ELb1ELb1ELb1ELb0ELb0EEENS1_21CollectiveEpilogueFwdINS6_IJSA_SC_SB_EEES9_SE_SG_Li256ELb1ELb1ELb0ELb0EEENS1_36VarlenDynamicPersistentTileSchedulerILi128ELi96ELi256ELi128ELb0ELb1ELb1ELb1ELb0ELb1EEEEEEEEEvNT_6ParamsE --------------------------
	.section	.nv.info._ZN7cutlass13device_kernelIN5flash11enable_sm90INS1_16FlashAttnFwdSm90INS1_25CollectiveMainloopFwdSm90ILi2EN4cute5tupleIJNS5_1CILi1EEES8_S8_EEENS6_IJNS7_ILi128EEENS7_ILi96EEENS7_ILi192EEEEEELi192ENS_6half_tEfNS_4arch4Sm90ELb0ELb1ELb0ELb1ELb1ELb1ELb0ELb1ELb1ELb1ELb0ELb0EEENS1_21CollectiveEpilogueFwdINS6_IJSA_SC_SB_EEES9_SE_SG_Li256ELb1ELb1ELb0ELb0EEENS1_36VarlenDynamicPersistentTileSchedulerILi128ELi96ELi256ELi128ELb0ELb1ELb1ELb1ELb0ELb1EEEEEEEEEvNT_6ParamsE,"",@"SHT_CUDA_INFO"
	.sectionflags	@""
	.align	4


	//----- nvinfo : EIATTR_CUDA_API_VERSION
	.align		4
        /*0000*/ 	.byte	0x04, 0x37
        /*0002*/ 	.short	(.L_126 - .L_125)
.L_125:
        /*0004*/ 	.word	0x00000082


	//----- nvinfo : EIATTR_KPARAM_INFO
	.align		4
.L_126:
        /*0008*/ 	.byte	0x04, 0x17
        /*000a*/ 	.short	(.L_128 - .L_127)
.L_127:
        /*000c*/ 	.word	0x00000000
        /*0010*/ 	.short	0x0000
        /*0012*/ 	.short	0x0000
        /*0014*/ 	.byte	0x00, 0xf0, 0x01, 0x2a


	//----- nvinfo : EIATTR_SPARSE_MMA_MASK
	.align		4
.L_128:
        /*0018*/ 	.byte	0x03, 0x50
        /*001a*/ 	.short	0x0000


	//----- nvinfo : EIATTR_MAXREG_COUNT
	.align		4
        /*001c*/ 	.byte	0x03, 0x1b
        /*001e*/ 	.short	0x00a8


	//----- nvinfo : EIATTR_MERCURY_ISA_VERSION
	.align		4
        /*0020*/ 	.byte	0x03, 0x5f
        /*0022*/ 	.short	0x0101


	//----- nvinfo : EIATTR_VRC_CTA_INIT_COUNT
	.align		4
        /*0024*/ 	.byte	0x02, 0x4a
	.zero		1
	.zero		1


	//----- nvinfo : EIATTR_EXIT_INSTR_OFFSETS
	.align		4
        /*0028*/ 	.byte	0x04, 0x1c
        /*002a*/ 	.short	(.L_130 - .L_129)


	//   ....[0]....
.L_129:
        /*002c*/ 	.word	0x00000010


	//----- nvinfo : EIATTR_MAX_THREADS
	.align		4
.L_130:
        /*0030*/ 	.byte	0x04, 0x05
        /*0032*/ 	.short	(.L_132 - .L_131)
.L_131:
        /*0034*/ 	.word	0x00000180
        /*0038*/ 	.word	0x00000001
        /*003c*/ 	.word	0x00000001


	//----- nvinfo : EIATTR_CBANK_PARAM_SIZE
	.align		4
.L_132:
        /*0040*/ 	.byte	0x03, 0x19
        /*0042*/ 	.short	0x0a80


	//----- nvinfo : EIATTR_PARAM_CBANK
	.align		4
        /*0044*/ 	.byte	0x04, 0x0a
        /*0046*/ 	.short	(.L_134 - .L_133)
	.align		4
.L_133:
        /*0048*/ 	.word	index@(.nv.constant0._ZN7cutlass13device_kernelIN5flash11enable_sm90INS1_16FlashAttnFwdSm90INS1_25CollectiveMainloopFwdSm90ILi2EN4cute5tupleIJNS5_1CILi1EEES8_S8_EEENS6_IJNS7_ILi128EEENS7_ILi96EEENS7_ILi192EEEEEELi192ENS_6half_tEfNS_4arch4Sm90ELb0ELb1ELb0ELb1ELb1ELb1ELb0ELb1ELb1ELb1ELb0ELb0EEENS1_21CollectiveEpilogueFwdINS6_IJSA_SC_SB_EEES9_SE_SG_Li256ELb1ELb1ELb0ELb0EEENS1_36VarlenDynamicPersistentTileSchedulerILi128ELi96ELi256ELi128ELb0ELb1ELb1ELb1ELb0ELb1EEEEEEEEEvNT_6ParamsE)
        /*004c*/ 	.short	0x0380
        /*004e*/ 	.short	0x0a80


	//----- nvinfo : EIATTR_SW_WAR
	.align		4
.L_134:
        /*0050*/ 	.byte	0x04, 0x36
        /*0052*/ 	.short	(.L_136 - .L_135)
.L_135:
        /*0054*/ 	.word	0x00000008
.L_136:


//--------------------- .nv.info._ZN7cutlass13device_kernelIN5flash11enable_sm90INS1_16FlashAttnFwdSm90INS1_25CollectiveMainloopFwdSm90ILi2EN4cute5tupleIJNS5_1CILi1EEES8_S8_EEENS6_IJNS7_ILi128EEENS7_ILi96EEENS7_ILi192EEEEEELi192ENS_6half_tEfNS_4arch4Sm90ELb1ELb0ELb0ELb0ELb1ELb0ELb0ELb1ELb1ELb1ELb0ELb0EEENS1_21CollectiveEpilogueFwdINS6_IJSA_SC_SB_EEES9_SE_SG_Li256ELb0ELb1ELb0ELb0EEENS1_30DynamicPersistentTileSchedulerILi256ELi128ELb0ELb1ELb1EEEEEEEEEvNT_6ParamsE --------------------------
	.section	.nv.info._ZN7cutlass13device_kernelIN5flash11enable_sm90INS1_16FlashAttnFwdSm90INS1_25CollectiveMainloopFwdSm90ILi2EN4cute5tupleIJNS5_1CILi1EEES8_S8_EEENS6_IJNS7_ILi128EEENS7_ILi96EEENS7_ILi192EEEEEELi192ENS_6half_tEfNS_4arch4Sm90ELb1ELb0ELb0ELb0ELb1ELb0ELb0ELb1ELb1ELb1ELb0ELb0EEENS1_21CollectiveEpilogueFwdINS6_IJSA_SC_SB_EEES9_SE_SG_Li256ELb0ELb1ELb0ELb0EEENS1_30DynamicPersistentTileSchedulerILi256ELi128ELb0ELb1ELb1EEEEEEEEEvNT_6ParamsE,"",@"SHT_CUDA_INFO"
	.sectionflags	@""
	.align	4


	//----- nvinfo : EIATTR_CUDA_API_VERSION
	.align		4
        /*0000*/ 	.byte	0x04, 0x37
        /*0002*/ 	.short	(.L_138 - .L_137)
.L_137:
        /*0004*/ 	.word	0x00000082


	//----- nvinfo : EIATTR_KPARAM_INFO
	.align		4
.L_138:
        /*0008*/ 	.byte	0x04, 0x17
        /*000a*/ 	.short	(.L_140 - .L_139)
.L_139:
        /*000c*/ 	.word	0x00000000
        /*0010*/ 	.short	0x0000
        /*0012*/ 	.short	0x0000
        /*0014*/ 	.byte	0x00, 0xf0, 0x01, 0x2a


	//----- nvinfo : EIATTR_SPARSE_MMA_MASK
	.align		4
.L_140:
        /*0018*/ 	.byte	0x03, 0x50
        /*001a*/ 	.short	0x0000


	//----- nvinfo : EIATTR_MAXREG_COUNT
	.align		4
        /*001c*/ 	.byte	0x03, 0x1b
        /*001e*/ 	.short	0x00a8


	//----- nvinfo : EIATTR_MERCURY_ISA_VERSION
	.align		4
        /*0020*/ 	.byte	0x03, 0x5f
        /*0022*/ 	.short	0x0101


	//----- nvinfo : EIATTR_VRC_CTA_INIT_COUNT
	.align		4
        /*0024*/ 	.byte	0x02, 0x4a
	.zero		1
	.zero		1


	//----- nvinfo : EIATTR_EXIT_INSTR_OFFSETS
	.align		4
        /*0028*/ 	.byte	0x04, 0x1c
        /*002a*/ 	.short	(.L_142 - .L_141)


	//   ....[0]....
.L_141:
        /*002c*/ 	.word	0x00000010


	//----- nvinfo : EIATTR_MAX_THREADS
	.align		4
.L_142:
        /*0030*/ 	.byte	0x04, 0x05
        /*0032*/ 	.short	(.L_144 - .L_143)
.L_143:
        /*0034*/ 	.word	0x00000180
        /*0038*/ 	.word	0x00000001
        /*003c*/ 	.word	0x00000001


	//----- nvinfo : EIATTR_CBANK_PARAM_SIZE
	.align		4
.L_144:
        /*0040*/ 	.byte	0x03, 0x19
        /*0042*/ 	.short	0x0a80


	//----- nvinfo : EIATTR_PARAM_CBANK
	.align		4
        /*0044*/ 	.byte	0x04, 0x0a
        /*0046*/ 	.short	(.L_146 - .L_145)
	.align		4
.L_145:
        /*0048*/ 	.word	index@(.nv.constant0._ZN7cutlass13device_kernelIN5flash11enable_sm90INS1_16FlashAttnFwdSm90INS1_25CollectiveMainloopFwdSm90ILi2EN4cute5tupleIJNS5_1CILi1EEES8_S8_EEENS6_IJNS7_ILi128EEENS7_ILi96EEENS7_ILi192EEEEEELi192ENS_6half_tEfNS_4arch4Sm90ELb1ELb0ELb0ELb0ELb1ELb0ELb0ELb1ELb1ELb1ELb0ELb0EEENS1_21CollectiveEpilogueFwdINS6_IJSA_SC_SB_EEES9_SE_SG_Li256ELb0ELb1ELb0ELb0EEENS1_30DynamicPersistentTileSchedulerILi256ELi128ELb0ELb1ELb1EEEEEEEEEvNT_6ParamsE)
        /*004c*/ 	.short	0x0380
        /*004e*/ 	.short	0x0a80


	//----- nvinfo : EIATTR_SW_WAR
	.align		4
.L_146:
        /*0050*/ 	.byte	0x04, 0x36
        /*0052*/ 	.short	(.L_148 - .L_147)
.L_147:
        /*0054*/ 	.word	0x00000008
.L_148:


//--------------------- .nv.info._ZN7cutlass13device_kernelIN5flash11enable_sm90INS1_16FlashAttnFwdSm90INS1_25CollectiveMainloopFwdSm90ILi2EN4cute5tupleIJNS5_1CILi1EEES8_S8_EEENS6_IJNS7_ILi128EEENS7_ILi96EEENS7_ILi192EEEEEELi192ENS_6half_tEfNS_4arch4Sm90ELb1ELb0ELb0ELb1ELb1ELb0ELb0ELb1ELb1ELb1ELb0ELb0EEENS1_21CollectiveEpilogueFwdINS6_IJSA_SC_SB_EEES9_SE_SG_Li256ELb1ELb1ELb0ELb0EEENS1_36VarlenDynamicPersistentTileSchedulerILi128ELi96ELi256ELi128ELb0ELb1ELb1ELb1ELb1ELb1EEEEEEEEEvNT_6ParamsE --------------------------
	.section	.nv.info._ZN7cutlass13device_kernelIN5flash11enable_sm90INS1_16FlashAttnFwdSm90INS1_25CollectiveMainloopFwdSm90ILi2EN4cute5tupleIJNS5_1CILi1EEES8_S8_EEENS6_IJNS7_ILi128EEENS7_ILi96EEENS7_ILi192EEEEEELi192ENS_6half_tEfNS_4arch4Sm90ELb1ELb0ELb0ELb1ELb1ELb0ELb0ELb1ELb1ELb1ELb0ELb0EEENS1_21CollectiveEpilogueFwdINS6_IJSA_SC_SB_EEES9_SE_SG_Li256ELb1ELb1ELb0ELb0EEENS1_36VarlenDynamicPersistentTileSchedulerILi128ELi96ELi256ELi128ELb0ELb1ELb1ELb1ELb1ELb1EEEEEEEEEvNT_6ParamsE,"",@"SHT_CUDA_INFO"
	.sectionflags	@""
	.align	4


	//----- nvinfo : EIATTR_CUDA_API_VERSION
	.align		4
        /*0000*/ 	.byte	0x04, 0x37
        /*0002*/ 	.short	(.L_150 - .L_149)
.L_149:
        /*0004*/ 	.word	0x00000082


	//----- nvinfo : EIATTR_KPARAM_INFO
	.align		4
.L_150:
        /*0008*/ 	.byte	0x04, 0x17
        /*000a*/ 	.short	(.L_152 - .L_151)
.L_151:
        /*000c*/ 	.word	0x00000000
        /*0010*/ 	.short	0x0000
        /*0012*/ 	.short	0x0000
        /*0014*/ 	.byte	0x00, 0xf0, 0x01, 0x2a


	//----- nvinfo : EIATTR_SPARSE_MMA_MASK
	.align		4
.L_152:
        /*0018*/ 	.byte	0x03, 0x50
        /*001a*/ 	.short	0x0000


	//----- nvinfo : EIATTR_MAXREG_COUNT
	.align		4
        /*001c*/ 	.byte	0x03, 0x1b
        /*001e*/ 	.short	0x00a8


	//----- nvinfo : EIATTR_MERCURY_ISA_VERSION
	.align		4
        /*0020*/ 	.byte	0x03, 0x5f
        /*0022*/ 	.short	0x0101


	//----- nvinfo : EIATTR_VRC_CTA_INIT_COUNT
	.align		4
        /*0024*/ 	.byte	0x02, 0x4a
	.zero		1
	.zero		1


	//----- nvinfo : EIATTR_EXIT_INSTR_OFFSETS
	.align		4
        /*0028*/ 	.byte	0x04, 0x1c
        /*002a*/ 	.short	(.L_154 - .L_153)


	//   ....[0]....
.L_153:
        /*002c*/ 	.word	0x00000010


	//----- nvinfo : EIATTR_MAX_THREADS
	.align		4
.L_154:
        /*0030*/ 	.byte	0x04, 0x05
        /*0032*/ 	.short	(.L_156 - .L_155)
.L_155:
        /*0034*/ 	.word	0x00000180
        /*0038*/ 	.word	0x00000001
        /*003c*/ 	.word	0x00000001


	//----- nvinfo : EIATTR_CBANK_PARAM_SIZE
	.align		4
.L_156:
        /*0040*/ 	.byte	0x03, 0x19
        /*0042*/ 	.short	0x0a80


	//----- nvinfo : EIATTR_PARAM_CBANK
	.align		4
        /*0044*/ 	.byte	0x04, 0x0a
        /*0046*/ 	.short	(.L_158 - .L_157)
	.align		4
.L_157:
        /*0048*/ 	.word	index@(.nv.constant0._ZN7cutlass13device_kernelIN5flash11enable_sm90INS1_16FlashAttnFwdSm90INS1_25CollectiveMainloopFwdSm90ILi2EN4cute5tupleIJNS5_1CILi1EEES8_S8_EEENS6_IJNS7_ILi128EEENS7_ILi96EEENS7_ILi192EEEEEELi192ENS_6half_tEfNS_4arch4Sm90ELb1ELb0ELb0ELb1ELb1ELb0ELb0ELb1ELb1ELb1ELb0ELb0EEENS1_21CollectiveEpilogueFwdINS6_IJSA_SC_SB_EEES9_SE_SG_Li256ELb1ELb1ELb0ELb0EEENS1_36VarlenDynamicPersistentTileSchedulerILi128ELi96ELi256ELi128ELb0ELb1ELb1ELb1ELb1ELb1EEEEEEEEEvNT_6ParamsE)
        /*004c*/ 	.short	0x0380
        /*004e*/ 	.short	0x0a80


	//----- nvinfo : EIATTR_SW_WAR
	.align		4
.L_158:
        /*0050*/ 	.byte	0x04, 0x36
        /*0052*/ 	.short	(.L_160 - .L_159)
.L_159:
        /*0054*/ 	.word	0x00000008
.L_160:


//--------------------- .nv.info._ZN7cutlass13device_kernelIN5flash11enable_sm90INS1_16FlashAttnFwdSm90INS1_25CollectiveMainloopFwdSm90ILi2EN4cute5tupleIJNS5_1CILi1EEES8_S8_EEENS6_IJNS7_ILi128EEENS7_ILi96EEENS7_ILi192EEEEEELi192ENS_6half_tEfNS_4arch4Sm90ELb1ELb0ELb0ELb1ELb1ELb1ELb0ELb1ELb1ELb1ELb0ELb0EEENS1_21CollectiveEpilogueFwdINS6_IJSA_SC_SB_EEES9_SE_SG_Li256ELb1ELb1ELb0ELb0EEENS1_36VarlenDynamicPersistentTileSchedulerILi128ELi96ELi256ELi128ELb0ELb1ELb1ELb1ELb1ELb1EEEEEEEEEvNT_6ParamsE --------------------------
	.section	.nv.info._ZN7cutlass13device_kernelIN5flash11enable_sm90INS1_16FlashAttnFwdSm90INS1_25CollectiveMainloopFwdSm90ILi2EN4cute5tupleIJNS5_1CILi1EEES8_S8_EEENS6_IJNS7_ILi128EEENS7_ILi96EEENS7_ILi192EEEEEELi192ENS_6half_tEfNS_4arch4Sm90ELb1ELb0ELb0ELb1ELb1ELb1ELb0ELb1ELb1ELb1ELb0ELb0EEENS1_21CollectiveEpilogueFwdINS6_IJSA_SC_SB_EEES9_SE_SG_Li256ELb1ELb1ELb0ELb0EEENS1_36VarlenDynamicPersistentTileSchedulerILi128ELi96ELi256ELi128ELb0ELb1ELb1ELb1ELb1ELb1EEEEEEEEEvNT_6ParamsE,"",@"SHT_CUDA_INFO"
	.sectionflags	@""
	.align	4


	//----- nvinfo : EIATTR_CUDA_API_VERSION
	.align		4
        /*0000*/ 	.byte	0x04, 0x37
        /*0002*/ 	.short	(.L_162 - .L_161)
.L_161:
        /*0004*/ 	.word	0x00000082


	//----- nvinfo : EIATTR_KPARAM_INFO
	.align		4
.L_162:
        /*0008*/ 	.byte	0x04, 0x17
        /*000a*/ 	.short	(.L_164 - .L_163)
.L_163:
        /*000c*/ 	.word	0x00000000
        /*0010*/ 	.short	0x0000
        /*0012*/ 	.short	0x0000
        /*0014*/ 	.byte	0x00, 0xf0, 0x01, 0x2a


	//----- nvinfo : EIATTR_SPARSE_MMA_MASK
	.align		4
.L_164:
        /*0018*/ 	.byte	0x03, 0x50
        /*001a*/ 	.short	0x0000


	//----- nvinfo : EIATTR_MAXREG_COUNT
	.align		4
        /*001c*/ 	.byte	0x03, 0x1b
        /*001e*/ 	.short	0x00a8


	//----- nvinfo : EIATTR_MERCURY_ISA_VERSION
	.align		4
        /*0020*/ 	.byte	0x03, 0x5f
        /*0022*/ 	.short	0x0101


	//----- nvinfo : EIATTR_VRC_CTA_INIT_COUNT
	.align		4
        /*0024*/ 	.byte	0x02, 0x4a
	.zero		1
	.zero		1


	//----- nvinfo : EIATTR_EXIT_INSTR_OFFSETS
	.align		4
        /*0028*/ 	.byte	0x04, 0x1c
        /*002a*/ 	.short	(.L_166 - .L_165)


	//   ....[0]....
.L_165:
        /*002c*/ 	.word	0x00000010


	//----- nvinfo : EIATTR_MAX_THREADS
	.align		4
.L_166:
        /*0030*/ 	.byte	0x04, 0x05
        /*0032*/ 	.short	(.L_168 - .L_167)
.L_167:
        /*0034*/ 	.word	0x00000180
        /*0038*/ 	.word	0x00000001
        /*003c*/ 	.word	0x00000001


	//----- nvinfo : EIATTR_CBANK_PARAM_SIZE
	.align		4
.L_168:
        /*0040*/ 	.byte	0x03, 0x19
        /*0042*/ 	.short	0x0a80


	//----- nvinfo : EIATTR_PARAM_CBANK
	.align		4
        /*0044*/ 	.byte	0x04, 0x0a
        /*0046*/ 	.short	(.L_170 - .L_169)
	.align		4
.L_169:
        /*0048*/ 	.word	index@(.nv.constant0._ZN7cutlass13device_kernelIN5flash11enable_sm90INS1_16FlashAttnFwdSm90INS1_25CollectiveMainloopFwdSm90ILi2EN4cute5tupleIJNS5_1CILi1EEES8_S8_EEENS6_IJNS7_ILi128EEENS7_ILi96EEENS7_ILi192EEEEEELi192ENS_6half_tEfNS_4arch4Sm90ELb1ELb0ELb0ELb1ELb1ELb1ELb0ELb1ELb1ELb1ELb0ELb0EEENS1_21CollectiveEpilogueFwdINS6_IJSA_SC_SB_EEES9_SE_SG_Li256ELb1ELb1ELb0ELb0EEENS1_36VarlenDynamicPersistentTileSchedulerILi128ELi96ELi256ELi128ELb0ELb1ELb1ELb1ELb1ELb1EEEEEEEEEvNT_6ParamsE)
        /*004c*/ 	.short	0x0380
        /*004e*/ 	.short	0x0a80


	//----- nvinfo : EIATTR_SW_WAR
	.align		4
.L_170:
        /*0050*/ 	.byte	0x04, 0x36
        /*0052*/ 	.short	(.L_172 - .L_171)
.L_171:
        /*0054*/ 	.word	0x00000008
.L_172:


//--------------------- .nv.callgraph             --------------------------
	.section	.nv.callgraph,"",@"SHT_CUDA_CALLGRAPH"
	.align	4
	.sectionentsize	8
	.align		4
        /*0000*/ 	.word	0x00000000
	.align		4
        /*0004*/ 	.word	0xffffffff
	.align		4
        /*0008*/ 	.word	0x00000000
	.align		4
        /*000c*/ 	.word	0xfffffffe
	.align		4
        /*0010*/ 	.word	0x00000000
	.align		4
        /*0014*/ 	.word	0xfffffffd
	.align		4
        /*0018*/ 	.word	0x00000000
	.align		4
        /*001c*/ 	.word	0xfffffffc


//--------------------- .nv.constant4             --------------------------
	.section	.nv.constant4,"a",@progbits
	.align	8
	.align		8
.nv.constant4:
        /*0000*/ 	.dword	_ZN72_INTERNAL_3cd32c65_36_flash_fwd_hdim192_fp16_paged_sm90_cu_f3e6f9ee_34824cuda3std3__45__cpo5beginE
	.align		8
        /*0008*/ 	.dword	_ZN72_INTERNAL_3cd32c65_36_flash_fwd_hdim192_fp16_paged_sm90_cu_f3e6f9ee_34824cuda3std3__45__cpo3endE
	.align		8
        /*0010*/ 	.dword	_ZN72_INTERNAL_3cd32c65_36_flash_fwd_hdim192_fp16_paged_sm90_cu_f3e6f9ee_34824cuda3std3__45__cpo6cbeginE
	.align		8
        /*0018*/ 	.dword	_ZN72_INTERNAL_3cd32c65_36_flash_fwd_hdim192_fp16_paged_sm90_cu_f3e6f9ee_34824cuda3std3__45__cpo4cendE
	.align		8
        /*0020*/ 	.dword	_ZN72_INTERNAL_3cd32c65_36_flash_fwd_hdim192_fp16_paged_sm90_cu_f3e6f9ee_34824cuda3std3__474_GLOBAL__N__3cd32c65_36_flash_fwd_hdim192_fp16_paged_sm90_cu_f3e6f9ee_34826ignoreE
	.align		8
        /*0028*/ 	.dword	_ZN72_INTERNAL_3cd32c65_36_flash_fwd_hdim192_fp16_paged_sm90_cu_f3e6f9ee_34824cuda3std3__419piecewise_constructE
	.align		8
        /*0030*/ 	.dword	_ZN72_INTERNAL_3cd32c65_36_flash_fwd_hdim192_fp16_paged_sm90_cu_f3e6f9ee_34824cuda3std3__48in_placeE
	.align		8
        /*0038*/ 	.dword	_ZN72_INTERNAL_3cd32c65_36_flash_fwd_hdim192_fp16_paged_sm90_cu_f3e6f9ee_34824cuda3std6ranges3__45__cpo4swapE
	.align		8
        /*0040*/ 	.dword	_ZN72_INTERNAL_3cd32c65_36_flash_fwd_hdim192_fp16_paged_sm90_cu_f3e6f9ee_34824cuda3std6ranges3__45__cpo9iter_moveE
	.align		8
        /*0048*/ 	.dword	_ZN72_INTERNAL_3cd32c65_36_flash_fwd_hdim192_fp16_paged_sm90_cu_f3e6f9ee_34824cute7productE
	.align		8
        /*0050*/ 	.dword	_ZN72_INTERNAL_3cd32c65_36_flash_fwd_hdim192_fp16_paged_sm90_cu_f3e6f9ee_34824cute1_E


//--------------------- .text._ZN7cutlass13device_kernelIN5flash11enable_sm90INS1_16FlashAttnFwdSm90INS1_25CollectiveMainloopFwdSm90ILi2EN4cute5tupleIJNS5_1CILi1EEES8_S8_EEENS6_IJNS7_ILi128EEENS7_ILi96EEENS7_ILi192EEEEEELi192ENS_6half_tEfNS_4arch4Sm90ELb0ELb0ELb0ELb0ELb1ELb0ELb0ELb1ELb1ELb1ELb0ELb0EEENS1_21CollectiveEpilogueFwdINS6_IJSA_SC_SB_EEES9_SE_SG_Li256ELb0ELb1ELb0ELb0EEENS1_29StaticPersistentTileSchedulerILb0EEEEEEEEEvNT_6ParamsE --------------------------
	.section	.text._ZN7cutlass13device_kernelIN5flash11enable_sm90INS1_16FlashAttnFwdSm90INS1_25CollectiveMainloopFwdSm90ILi2EN4cute5tupleIJNS5_1CILi1EEES8_S8_EEENS6_IJNS7_ILi128EEENS7_ILi96EEENS7_ILi192EEEEEELi192ENS_6half_tEfNS_4arch4Sm90ELb0ELb0ELb0ELb0ELb1ELb0ELb0ELb1ELb1ELb1ELb0ELb0EEENS1_21CollectiveEpilogueFwdINS6_IJSA_SC_SB_EEES9_SE_SG_Li256ELb0ELb1ELb0ELb0EEENS1_29StaticPersistentTileSchedulerILb0EEEEEEEEEvNT_6ParamsE,"ax",@progbits
	.align	128
.text._ZN7cutlass13device_kernelIN5flash11enable_sm90INS1_16FlashAttnFwdSm90INS1_25CollectiveMainloopFwdSm90ILi2EN4cute5tupleIJNS5_1CILi1EEES8_S8_EEENS6_IJNS7_ILi128EEENS7_ILi96EEENS7_ILi192EEEEEELi192ENS_6half_tEfNS_4arch4Sm90ELb0ELb0ELb0ELb0ELb1ELb0ELb0ELb1ELb1ELb1ELb0ELb0EEENS1_21CollectiveEpilogueFwdINS6_IJSA_SC_SB_EEES9_SE_SG_Li256ELb0ELb1ELb0ELb0EEENS1_29StaticPersistentTileSchedulerILb0EEEEEEEEEvNT_6ParamsE:
        .type           _ZN7cutlass13device_kernelIN5flash11enable_sm90INS1_16FlashAttnFwdSm90INS1_25CollectiveMainloopFwdSm90ILi2EN4cute5tupleIJNS5_1CILi1EEES8_S8_EEENS6_IJNS7_ILi128EEENS7_ILi96EEENS7_ILi192EEEEEELi192ENS_6half_tEfNS_4arch4Sm90ELb0ELb0ELb0ELb0ELb1ELb0ELb0ELb1ELb1ELb1ELb0ELb0EEENS1_21CollectiveEpilogueFwdINS6_IJSA_SC_SB_EEES9_SE_SG_Li256ELb0ELb1ELb0ELb0EEENS1_29StaticPersistentTileSchedulerILb0EEEEEEEEEvNT_6ParamsE,@function
        .size           _ZN7cutlass13device_kernelIN5flash11enable_sm90INS1_16FlashAttnFwdSm90INS1_25CollectiveMainloopFwdSm90ILi2EN4cute5tupleIJNS5_1CILi1EEES8_S8_EEENS6_IJNS7_ILi128EEENS7_ILi96EEENS7_ILi192EEEEEELi192ENS_6half_tEfNS_4arch4Sm90ELb0ELb0ELb0ELb0ELb1ELb0ELb0ELb1ELb1ELb1ELb0ELb0EEENS1_21CollectiveEpilogueFwdINS6_IJSA_SC_SB_EEES9_SE_SG_Li256ELb0ELb1ELb0ELb0EEENS1_29StaticPersistentTileSchedulerILb0EEEEEEEEEvNT_6ParamsE,(.L_x_9 - _ZN7cutlass13device_kernelIN5flash11enable_sm90INS1_16FlashAttnFwdSm90INS1_25CollectiveMainloopFwdSm90ILi2EN4cute5tupleIJNS5_1CILi1EEES8_S8_EEENS6_IJNS7_ILi128EEENS7_ILi96EEENS7_ILi192EEEEEELi192ENS_6half_tEfNS_4arch4Sm90ELb0ELb0ELb0ELb0ELb1ELb0ELb0ELb1ELb1ELb1ELb0ELb0EEENS1_21CollectiveEpilogueFwdINS6_IJSA_SC_SB_EEES9_SE_SG_Li256ELb0ELb1ELb0ELb0EEENS1_29StaticPersistentTileSchedulerILb0EEEEEEEEEvNT_6ParamsE)
        .other          _ZN7cutlass13device_kernelIN5flash11enable_sm90INS1_16FlashAttnFwdSm90INS1_25CollectiveMainloopFwdSm90ILi2EN4cute5tupleIJNS5_1CILi1EEES8_S8_EEENS6_IJNS7_ILi128EEENS7_ILi96EEENS7_ILi192EEEEEELi192ENS_6half_tEfNS_4arch4Sm90ELb0ELb0ELb0ELb0ELb1ELb0ELb0ELb1ELb1ELb1ELb0ELb0EEENS1_21CollectiveEpilogueFwdINS6_IJSA_SC_SB_EEES9_SE_SG_Li256ELb0ELb1ELb0ELb0EEENS1_29StaticPersistentTileSchedulerILb0EEEEEEEEEvNT_6ParamsE,@"STO_CUDA_ENTRY STV_DEFAULT"
_ZN7cutlass13device_kernelIN5flash11enable_sm90INS1_16FlashAttnFwdSm90INS1_25CollectiveMainloopFwdSm90ILi2EN4cute5tupleIJNS5_1CILi1EEES8_S8_EEENS6_IJNS7_ILi128EEENS7_ILi96EEENS7_ILi192EEEEEELi192ENS_6half_tEfNS_4arch4Sm90ELb0ELb0ELb0ELb0ELb1ELb0ELb0ELb1ELb1ELb1ELb0ELb0EEENS1_21CollectiveEpilogueFwdINS6_IJSA_SC_SB_EEES9_SE_SG_Li256ELb0ELb1ELb0ELb0EEENS1_29StaticPersistentTileSchedulerILb0EEEEEEEEEvNT_6ParamsE:
[----:B------:R-:W-:Y:S01]  /*0000*/  LDC R1, c[0x0][0x37c] ;  /* 0x0000df00ff017b82 */ /* 0x000fe20000000800 */
[----:B------:R-:W-:Y:S05]  /*0010*/  EXIT ;  /* 0x000000000000794d */ /* 0x000fea0003800000 */
.L_x_0:
[----:B------:R-:W-:-:S00]  /*0020*/  BRA `(.L_x_0) ;  /* 0xfffffffc00fc7947 */ /* 0x000fc0000383ffff */
[----:B------:R-:W-:-:S00]  /*0030*/  NOP ;  /* 0x0000000000007918 */ /* 0x000fc00000000000 */
        /* <DEDUP_REMOVED lines=12> */
.L_x_9:


//--------------------- .text._ZN7cutlass13device_kernelIN5flash11enable_sm90INS1_16FlashAttnFwdSm90INS1_25CollectiveMainloopFwdSm90ILi2EN4cute5tupleIJNS5_1CILi1EEES8_S8_EEENS6_IJNS7_ILi128EEENS7_ILi96EEENS7_ILi192EEEEEELi192ENS_6half_tEfNS_4arch4Sm90ELb0ELb0ELb0ELb1ELb1ELb0ELb0ELb1ELb1ELb1ELb0ELb0EEENS1_21CollectiveEpilogueFwdINS6_IJSA_SC_SB_EEES9_SE_SG_Li256ELb1ELb1ELb0ELb0EEENS1_36VarlenDynamicPersistentTileSchedulerILi128ELi96ELi256ELi128ELb0ELb1ELb1ELb0ELb1ELb1EEEEEEEEEvNT_6ParamsE --------------------------
	.section	.text._ZN7cutlass13device_kernelIN5flash11enable_sm90INS1_16FlashAttnFwdSm90INS1_25CollectiveMainloopFwdSm90ILi2EN4cute5tupleIJNS5_1CILi1EEES8_S8_EEENS6_IJNS7_ILi128EEENS7_ILi96EEENS7_ILi192EEEEEELi192ENS_6half_tEfNS_4arch4Sm90ELb0ELb0ELb0ELb1ELb1ELb0ELb0ELb1ELb1ELb1ELb0ELb0EEENS1_21CollectiveEpilogueFwdINS6_IJSA_SC_SB_EEES9_SE_SG_Li256ELb1ELb1ELb0ELb0EEENS1_36VarlenDynamicPersistentTileSchedulerILi128ELi96ELi256ELi128ELb0ELb1ELb1ELb0ELb1ELb1EEEEEEEEEvNT_6ParamsE,"ax",@progbits
	.align	128
.text._ZN7cutlass13device_kernelIN5flash11enable_sm90INS1_16FlashAttnFwdSm90INS1_25CollectiveMainloopFwdSm90ILi2EN4cute5tupleIJNS5_1CILi1EEES8_S8_EEENS6_IJNS7_ILi128EEENS7_ILi96EEENS7_ILi192EEEEEELi192ENS_6half_tEfNS_4arch4Sm90ELb0ELb0ELb0ELb1ELb1ELb0ELb0ELb1ELb1ELb1ELb0ELb0EEENS1_21CollectiveEpilogueFwdINS6_IJSA_SC_SB_EEES9_SE_SG_Li256ELb1ELb1ELb0ELb0EEENS1_36VarlenDynamicPersistentTileSchedulerILi128ELi96ELi256ELi128ELb0ELb1ELb1ELb0ELb1ELb1EEEEEEEEEvNT_6ParamsE:
        .type           _ZN7cutlass13device_kernelIN5flash11enable_sm90INS1_16FlashAttnFwdSm90INS1_25CollectiveMainloopFwdSm90ILi2EN4cute5tupleIJNS5_1CILi1EEES8_S8_EEENS6_IJNS7_ILi128EEENS7_ILi96EEENS7_ILi192EEEEEELi192ENS_6half_tEfNS_4arch4Sm90ELb0ELb0ELb0ELb1ELb1ELb0ELb0ELb1ELb1ELb1ELb0ELb0EEENS1_21CollectiveEpilogueFwdINS6_IJSA_SC_SB_EEES9_SE_SG_Li256ELb1ELb1ELb0ELb0EEENS1_36VarlenDynamicPersistentTileSchedulerILi128ELi96ELi256ELi128ELb0ELb1ELb1ELb0ELb1ELb1EEEEEEEEEvNT_6ParamsE,@function
        .size           _ZN7cutlass13device_kernelIN5flash11enable_sm90INS1_16FlashAttnFwdSm90INS1_25CollectiveMainloopFwdSm90ILi2EN4cute5tupleIJNS5_1CILi1EEES8_S8_EEENS6_IJNS7_ILi128EEENS7_ILi96EEENS7_ILi192EEEEEELi192ENS_6half_tEfNS_4arch4Sm90ELb0ELb0ELb0ELb1ELb1ELb0ELb0ELb1ELb1ELb1ELb0ELb0EEENS1_21CollectiveEpilogueFwdINS6_IJSA_SC_SB_EEES9_SE_SG_Li256ELb1ELb1ELb0ELb0EEENS1_36VarlenDynamicPersistentTileSchedulerILi128ELi96ELi256ELi128ELb0ELb1ELb1ELb0ELb1ELb1EEEEEEEEEvNT_6ParamsE,(.L_x_10 - _ZN7cutlass13device_kernelIN5flash11enable_sm90INS1_16FlashAttnFwdSm90INS1_25CollectiveMainloopFwdSm90ILi2EN4cute5tupleIJNS5_1CILi1EEES8_S8_EEENS6_IJNS7_ILi128EEENS7_ILi96EEENS7_ILi192EEEEEELi192ENS_6half_tEfNS_4arch4Sm90ELb0ELb0ELb0ELb1ELb1ELb0ELb0ELb1ELb1ELb1ELb0ELb0EEENS1_21CollectiveEpilogueFwdINS6_IJSA_SC_SB_EEES9_SE_SG_Li256ELb1ELb1ELb0ELb0EEENS1_36VarlenDynamicPersistentTileSchedulerILi128ELi96ELi256ELi128ELb0ELb1ELb1ELb0ELb1ELb1EEEEEEEEEvNT_6ParamsE)
        .other          _ZN7cutlass13device_kernelIN5flash11enable_sm90INS1_16FlashAttnFwdSm90INS1_25CollectiveMainloopFwdSm90ILi2EN4cute5tupleIJNS5_1CILi1EEES8_S8_EEENS6_IJNS7_ILi128EEENS7_ILi96EEENS7_ILi192EEEEEELi192ENS_6half_tEfNS_4arch4Sm90ELb0ELb0ELb0ELb1ELb1ELb0ELb0ELb1ELb1ELb1ELb0ELb0EEENS1_21CollectiveEpilogueFwdINS6_IJSA_SC_SB_EEES9_SE_SG_Li256ELb1ELb1ELb0ELb0EEENS1_36VarlenDynamicPersistentTileSchedulerILi128ELi96ELi256ELi128ELb0ELb1ELb1ELb0ELb1ELb1EEEEEEEEEvNT_6ParamsE,@"STO_CUDA_ENTRY STV_DEFAULT"
_ZN7cutlass13device_kernelIN5flash11enable_sm90INS1_16FlashAttnFwdSm90INS1_25CollectiveMainloopFwdSm90ILi2EN4cute5tupleIJNS5_1CILi1EEES8_S8_EEENS6_IJNS7_ILi128EEENS7_ILi96EEENS7_ILi192EEEEEELi192ENS_6half_tEfNS_4arch4Sm90ELb0ELb0ELb0ELb1ELb1ELb0ELb0ELb1ELb1ELb1ELb0ELb0EEENS1_21CollectiveEpilogueFwdINS6_IJSA_SC_SB_EEES9_SE_SG_Li256ELb1ELb1ELb0ELb0EEENS1_36VarlenDynamicPersistentTileSchedulerILi128ELi96ELi256ELi128ELb0ELb1ELb1ELb0ELb1ELb1EEEEEEEEEvNT_6ParamsE:
[----:B------:R-:W-:Y:S01]  /*0000*/  LDC R1, c[0x0][0x37c] ;  /* 0x0000df00ff017b82 */ /* 0x000fe20000000800 */
[----:B------:R-:W-:Y:S05]  /*0010*/  EXIT ;  /* 0x000000000000794d */ /* 0x000fea0003800000 */
.L_x_1:
        /* <DEDUP_REMOVED lines=14> */
.L_x_10:


//--------------------- .text._ZN7cutlass13device_kernelIN5flash11enable_sm90INS1_16FlashAttnFwdSm90INS1_25CollectiveMainloopFwdSm90ILi2EN4cute5tupleIJNS5_1CILi1EEES8_S8_EEENS6_IJNS7_ILi128EEENS7_ILi96EEENS7_ILi192EEEEEELi192ENS_6half_tEfNS_4arch4Sm90ELb0ELb0ELb0ELb1ELb1ELb1ELb0ELb1ELb1ELb1ELb0ELb0EEENS1_21CollectiveEpilogueFwdINS6_IJSA_SC_SB_EEES9_SE_SG_Li256ELb1ELb1ELb0ELb0EEENS1_36VarlenDynamicPersistentTileSchedulerILi128ELi96ELi256ELi128ELb0ELb1ELb1ELb0ELb1ELb1EEEEEEEEEvNT_6ParamsE --------------------------
	.section	.text._ZN7cutlass13device_kernelIN5flash11enable_sm90INS1_16FlashAttnFwdSm90INS1_25CollectiveMainloopFwdSm90ILi2EN4cute5tupleIJNS5_1CILi1EEES8_S8_EEENS6_IJNS7_ILi128EEENS7_ILi96EEENS7_ILi192EEEEEELi192ENS_6half_tEfNS_4arch4Sm90ELb0ELb0ELb0ELb1ELb1ELb1ELb0ELb1ELb1ELb1ELb0ELb0EEENS1_21CollectiveEpilogueFwdINS6_IJSA_SC_SB_EEES9_SE_SG_Li256ELb1ELb1ELb0ELb0EEENS1_36VarlenDynamicPersistentTileSchedulerILi128ELi96ELi256ELi128ELb0ELb1ELb1ELb0ELb1ELb1EEEEEEEEEvNT_6ParamsE,"ax",@progbits
	.align	128
.text._ZN7cutlass13device_kernelIN5flash11enable_sm90INS1_16FlashAttnFwdSm90INS1_25CollectiveMainloopFwdSm90ILi2EN4cute5tupleIJNS5_1CILi1EEES8_S8_EEENS6_IJNS7_ILi128EEENS7_ILi96EEENS7_ILi192EEEEEELi192ENS_6half_tEfNS_4arch4Sm90ELb0ELb0ELb0ELb1ELb1ELb1ELb0ELb1ELb1ELb1ELb0ELb0EEENS1_21CollectiveEpilogueFwdINS6_IJSA_SC_SB_EEES9_SE_SG_Li256ELb1ELb1ELb0ELb0EEENS1_36VarlenDynamicPersistentTileSchedulerILi128ELi96ELi256ELi128ELb0ELb1ELb1ELb0ELb1ELb1EEEEEEEEEvNT_6ParamsE:
        .type           _ZN7cutlass13device_kernelIN5flash11enable_sm90INS1_16FlashAttnFwdSm90INS1_25CollectiveMainloopFwdSm90ILi2EN4cute5tupleIJNS5_1CILi1EEES8_S8_EEENS6_IJNS7_ILi128EEENS7_ILi96EEENS7_ILi192EEEEEELi192ENS_6half_tEfNS_4arch4Sm90ELb0ELb0ELb0ELb1ELb1ELb1ELb0ELb1ELb1ELb1ELb0ELb0EEENS1_21CollectiveEpilogueFwdINS6_IJSA_SC_SB_EEES9_SE_SG_Li256ELb1ELb1ELb0ELb0EEENS1_36VarlenDynamicPersistentTileSchedulerILi128ELi96ELi256ELi128ELb0ELb1ELb1ELb0ELb1ELb1EEEEEEEEEvNT_6ParamsE,@function
        .size           _ZN7cutlass13device_kernelIN5flash11enable_sm90INS1_16FlashAttnFwdSm90INS1_25CollectiveMainloopFwdSm90ILi2EN4cute5tupleIJNS5_1CILi1EEES8_S8_EEENS6_IJNS7_ILi128EEENS7_ILi96EEENS7_ILi192EEEEEELi192ENS_6half_tEfNS_4arch4Sm90ELb0ELb0ELb0ELb1ELb1ELb1ELb0ELb1ELb1ELb1ELb0ELb0EEENS1_21CollectiveEpilogueFwdINS6_IJSA_SC_SB_EEES9_SE_SG_Li256ELb1ELb1ELb0ELb0EEENS1_36VarlenDynamicPersistentTileSchedulerILi128ELi96ELi256ELi128ELb0ELb1ELb1ELb0ELb1ELb1EEEEEEEEEvNT_6ParamsE,(.L_x_11 - _ZN7cutlass13device_kernelIN5flash11enable_sm90INS1_16FlashAttnFwdSm90INS1_25CollectiveMainloopFwdSm90ILi2EN4cute5tupleIJNS5_1CILi1EEES8_S8_EEENS6_IJNS7_ILi128EEENS7_ILi96EEENS7_ILi192EEEEEELi192ENS_6half_tEfNS_4arch4Sm90ELb0ELb0ELb0ELb1ELb1ELb1ELb0ELb1ELb1ELb1ELb0ELb0EEENS1_21CollectiveEpilogueFwdINS6_IJSA_SC_SB_EEES9_SE_SG_Li256ELb1ELb1ELb0ELb0EEENS1_36VarlenDynamicPersistentTileSchedulerILi128ELi96ELi256ELi128ELb0ELb1ELb1ELb0ELb1ELb1EEEEEEEEEvNT_6ParamsE)
        .other          _ZN7cutlass13device_kernelIN5flash11enable_sm90INS1_16FlashAttnFwdSm90INS1_25CollectiveMainloopFwdSm90ILi2EN4cute5tupleIJNS5_1CILi1EEES8_S8_EEENS6_IJNS7_ILi128EEENS7_ILi96EEENS7_ILi192EEEEEELi192ENS_6half_tEfNS_4arch4Sm90ELb0ELb0ELb0ELb1ELb1ELb1ELb0ELb1ELb1ELb1ELb0ELb0EEENS1_21CollectiveEpilogueFwdINS6_IJSA_SC_SB_EEES9_SE_SG_Li256ELb1ELb1ELb0ELb0EEENS1_36VarlenDynamicPersistentTileSchedulerILi128ELi96ELi256ELi128ELb0ELb1ELb1ELb0ELb1ELb1EEEEEEEEEvNT_6ParamsE,@"STO_CUDA_ENTRY STV_DEFAULT"
_ZN7cutlass13device_kernelIN5flash11enable_sm90INS1_16FlashAttnFwdSm90INS1_25CollectiveMainloopFwdSm90ILi2EN4cute5tupleIJNS5_1CILi1EEES8_S8_EEENS6_IJNS7_ILi128EEENS7_ILi96EEENS7_ILi192EEEEEELi192ENS_6half_tEfNS_4arch4Sm90ELb0ELb0ELb0ELb1ELb1ELb1ELb0ELb1ELb1ELb1ELb0ELb0EEENS1_21CollectiveEpilogueFwdINS6_IJSA_SC_SB_EEES9_SE_SG_Li256ELb1ELb1ELb0ELb0EEENS1_36VarlenDynamicPersistentTileSchedulerILi128ELi96ELi256ELi128ELb0ELb1ELb1ELb0ELb1ELb1EEEEEEEEEvNT_6ParamsE:
[----:B------:R-:W-:Y:S01]  /*0000*/  LDC R1, c[0x0][0x37c] ;  /* 0x0000df00ff017b82 */ /* 0x000fe20000000800 */
[----:B------:R-:W-:Y:S05]  /*0010*/  EXIT ;  /* 0x000000000000794d */ /* 0x000fea0003800000 */
.L_x_2:
        /* <DEDUP_REMOVED lines=14> */
.L_x_11:


//--------------------- .text._ZN7cutlass13device_kernelIN5flash11enable_sm90INS1_16FlashAttnFwdSm90INS1_25CollectiveMainloopFwdSm90ILi2EN4cute5tupleIJNS5_1CILi1EEES8_S8_EEENS6_IJNS7_ILi128EEENS7_ILi96EEENS7_ILi192EEEEEELi192ENS_6half_tEfNS_4arch4Sm90ELb0ELb1ELb0ELb0ELb1ELb0ELb0ELb1ELb1ELb1ELb0ELb0EEENS1_21CollectiveEpilogueFwdINS6_IJSA_SC_SB_EEES9_SE_SG_Li256ELb0ELb1ELb0ELb0EEENS1_30DynamicPersistentTileSchedulerILi256ELi128ELb0ELb1ELb1EEEEEEEEEvNT_6ParamsE --------------------------
	.section	.text._ZN7cutlass13device_kernelIN5flash11enable_sm90INS1_16FlashAttnFwdSm90INS1_25CollectiveMainloopFwdSm90ILi2EN4cute5tupleIJNS5_1CILi1EEES8_S8_EEENS6_IJNS7_ILi128EEENS7_ILi96EEENS7_ILi192EEEEEELi192ENS_6half_tEfNS_4arch4Sm90ELb0ELb1ELb0ELb0ELb1ELb0ELb0ELb1ELb1ELb1ELb0ELb0EEENS1_21CollectiveEpilogueFwdINS6_IJSA_SC_SB_EEES9_SE_SG_Li256ELb0ELb1ELb0ELb0EEENS1_30DynamicPersistentTileSchedulerILi256ELi128ELb0ELb1ELb1EEEEEEEEEvNT_6ParamsE,"ax",@progbits
	.align	128
.text._ZN7cutlass13device_kernelIN5flash11enable_sm90INS1_16FlashAttnFwdSm90INS1_25CollectiveMainloopFwdSm90ILi2EN4cute5tupleIJNS5_1CILi1EEES8_S8_EEENS6_IJNS7_ILi128EEENS7_ILi96EEENS7_ILi192EEEEEELi192ENS_6half_tEfNS_4arch4Sm90ELb0ELb1ELb0ELb0ELb1ELb0ELb0ELb1ELb1ELb1ELb0ELb0EEENS1_21CollectiveEpilogueFwdINS6_IJSA_SC_SB_EEES9_SE_SG_Li256ELb0ELb1ELb0ELb0EEENS1_30DynamicPersistentTileSchedulerILi256ELi128ELb0ELb1ELb1EEEEEEEEEvNT_6ParamsE:
        .type           _ZN7cutlass13device_kernelIN5flash11enable_sm90INS1_16FlashAttnFwdSm90INS1_25CollectiveMainloopFwdSm90ILi2EN4cute5tupleIJNS5_1CILi1EEES8_S8_EEENS6_IJNS7_ILi128EEENS7_ILi96EEENS7_ILi192EEEEEELi192ENS_6half_tEfNS_4arch4Sm90ELb0ELb1ELb0ELb0ELb1ELb0ELb0ELb1ELb1ELb1ELb0ELb0EEENS1_21CollectiveEpilogueFwdINS6_IJSA_SC_SB_EEES9_SE_SG_Li256ELb0ELb1ELb0ELb0EEENS1_30DynamicPersistentTileSchedulerILi256ELi128ELb0ELb1ELb1EEEEEEEEEvNT_6ParamsE,@function
        .size           _ZN7cutlass13device_kernelIN5flash11enable_sm90INS1_16FlashAttnFwdSm90INS1_25CollectiveMainloopFwdSm90ILi2EN4cute5tupleIJNS5_1CILi1EEES8_S8_EEENS6_IJNS7_ILi128EEENS7_ILi96EEENS7_ILi192EEEEEELi192ENS_6half_tEfNS_4arch4Sm90ELb0ELb1ELb0ELb0ELb1ELb0ELb0ELb1ELb1ELb1ELb0ELb0EEENS1_21CollectiveEpilogueFwdINS6_IJSA_SC_SB_EEES9_SE_SG_Li256ELb0ELb1ELb0ELb0EEENS1_30DynamicPersistentTileSchedulerILi256ELi128ELb0ELb1ELb1EEEEEEEEEvNT_6ParamsE,(.L_x_12 - _ZN7cutlass13device_kernelIN5flash11enable_sm90INS1_16FlashAttnFwdSm90INS1_25CollectiveMainloopFwdSm90ILi2EN4cute5tupleIJNS5_1CILi1EEES8_S8_EEENS6_IJNS7_ILi128EEENS7_ILi96EEENS7_ILi192EEEEEELi192ENS_6half_tEfNS_4arch4Sm90ELb0ELb1ELb0ELb0ELb1ELb0ELb0ELb1ELb1ELb1ELb0ELb0EEENS1_21CollectiveEpilogueFwdINS6_IJSA_SC_SB_EEES9_SE_SG_Li256ELb0ELb1ELb0ELb0EEENS1_30DynamicPersistentTileSchedulerILi256ELi128ELb0ELb1ELb1EEEEEEEEEvNT_6ParamsE)
        .other          _ZN7cutlass13device_kernelIN5flash11enable_sm90INS1_16FlashAttnFwdSm90INS1_25CollectiveMainloopFwdSm90ILi2EN4cute5tupleIJNS5_1CILi1EEES8_S8_EEENS6_IJNS7_ILi128EEENS7_ILi96EEENS7_ILi192EEEEEELi192ENS_6half_tEfNS_4arch4Sm90ELb0ELb1ELb0ELb0ELb1ELb0ELb0ELb1ELb1ELb1ELb0ELb0EEENS1_21CollectiveEpilogueFwdINS6_IJSA_SC_SB_EEES9_SE_SG_Li256ELb0ELb1ELb0ELb0EEENS1_30DynamicPersistentTileSchedulerILi256ELi128ELb0ELb1ELb1EEEEEEEEEvNT_6ParamsE,@"STO_CUDA_ENTRY STV_DEFAULT"
_ZN7cutlass13device_kernelIN5flash11enable_sm90INS1_16FlashAttnFwdSm90INS1_25CollectiveMainloopFwdSm90ILi2EN4cute5tupleIJNS5_1CILi1EEES8_S8_EEENS6_IJNS7_ILi128EEENS7_ILi96EEENS7_ILi192EEEEEELi192ENS_6half_tEfNS_4arch4Sm90ELb0ELb1ELb0ELb0ELb1ELb0ELb0ELb1ELb1ELb1ELb0ELb0EEENS1_21CollectiveEpilogueFwdINS6_IJSA_SC_SB_EEES9_SE_SG_Li256ELb0ELb1ELb0ELb0EEENS1_30DynamicPersistentTileSchedulerILi256ELi128ELb0ELb1ELb1EEEEEEEEEvNT_6ParamsE:
[----:B------:R-:W-:Y:S01]  /*0000*/  LDC R1, c[0x0][0x37c] ;  /* 0x0000df00ff017b82 */ /* 0x000fe20000000800 */
[----:B------:R-:W-:Y:S05]  /*0010*/  EXIT ;  /* 0x000000000000794d */ /* 0x000fea0003800000 */
.L_x_3:
        /* <DEDUP_REMOVED lines=14> */
.L_x_12:


//--------------------- .text._ZN7cutlass13device_kernelIN5flash11enable_sm90INS1_16FlashAttnFwdSm90INS1_25CollectiveMainloopFwdSm90ILi2EN4cute5tupleIJNS5_1CILi1EEES8_S8_EEENS6_IJNS7_ILi128EEENS7_ILi96EEENS7_ILi192EEEEEELi192ENS_6half_tEfNS_4arch4Sm90ELb0ELb1ELb0ELb1ELb1ELb0ELb0ELb1ELb1ELb1ELb0ELb0EEENS1_21CollectiveEpilogueFwdINS6_IJSA_SC_SB_EEES9_SE_SG_Li256ELb1ELb1ELb0ELb0EEENS1_36VarlenDynamicPersistentTileSchedulerILi128ELi96ELi256ELi128ELb0ELb1ELb1ELb1ELb0ELb1EEEEEEEEEvNT_6ParamsE --------------------------
	.section	.text._ZN7cutlass13device_kernelIN5flash11enable_sm90INS1_16FlashAttnFwdSm90INS1_25CollectiveMainloopFwdSm90ILi2EN4cute5tupleIJNS5_1CILi1EEES8_S8_EEENS6_IJNS7_ILi128EEENS7_ILi96EEENS7_ILi192EEEEEELi192ENS_6half_tEfNS_4arch4Sm90ELb0ELb1ELb0ELb1ELb1ELb0ELb0ELb1ELb1ELb1ELb0ELb0EEENS1_21CollectiveEpilogueFwdINS6_IJSA_SC_SB_EEES9_SE_SG_Li256ELb1ELb1ELb0ELb0EEENS1_36VarlenDynamicPersistentTileSchedulerILi128ELi96ELi256ELi128ELb0ELb1ELb1ELb1ELb0ELb1EEEEEEEEEvNT_6ParamsE,"ax",@progbits
	.align	128
.text._ZN7cutlass13device_kernelIN5flash11enable_sm90INS1_16FlashAttnFwdSm90INS1_25CollectiveMainloopFwdSm90ILi2EN4cute5tupleIJNS5_1CILi1EEES8_S8_EEENS6_IJNS7_ILi128EEENS7_ILi96EEENS7_ILi192EEEEEELi192ENS_6half_tEfNS_4arch4Sm90ELb0ELb1ELb0ELb1ELb1ELb0ELb0ELb1ELb1ELb1ELb0ELb0EEENS1_21CollectiveEpilogueFwdINS6_IJSA_SC_SB_EEES9_SE_SG_Li256ELb1ELb1ELb0ELb0EEENS1_36VarlenDynamicPersistentTileSchedulerILi128ELi96ELi256ELi128ELb0ELb1ELb1ELb1ELb0ELb1EEEEEEEEEvNT_6ParamsE:
        .type           _ZN7cutlass13device_kernelIN5flash11enable_sm90INS1_16FlashAttnFwdSm90INS1_25CollectiveMainloopFwdSm90ILi2EN4cute5tupleIJNS5_1CILi1EEES8_S8_EEENS6_IJNS7_ILi128EEENS7_ILi96EEENS7_ILi192EEEEEELi192ENS_6half_tEfNS_4arch4Sm90ELb0ELb1ELb0ELb1ELb1ELb0ELb0ELb1ELb1ELb1ELb0ELb0EEENS1_21CollectiveEpilogueFwdINS6_IJSA_SC_SB_EEES9_SE_SG_Li256ELb1ELb1ELb0ELb0EEENS1_36VarlenDynamicPersistentTileSchedulerILi128ELi96ELi256ELi128ELb0ELb1ELb1ELb1ELb0ELb1EEEEEEEEEvNT_6ParamsE,@function
        .size           _ZN7cutlass13device_kernelIN5flash11enable_sm90INS1_16FlashAttnFwdSm90INS1_25CollectiveMainloopFwdSm90ILi2EN4cute5tupleIJNS5_1CILi1EEES8_S8_EEENS6_IJNS7_ILi128EEENS7_ILi96EEENS7_ILi192EEEEEELi192ENS_6half_tEfNS_4arch4Sm90ELb0ELb1ELb0ELb1ELb1ELb0ELb0ELb1ELb1ELb1ELb0ELb0EEENS1_21CollectiveEpilogueFwdINS6_IJSA_SC_SB_EEES9_SE_SG_Li256ELb1ELb1ELb0ELb0EEENS1_36VarlenDynamicPersistentTileSchedulerILi128ELi96ELi256ELi128ELb0ELb1ELb1ELb1ELb0ELb1EEEEEEEEEvNT_6ParamsE,(.L_x_13 - _ZN7cutlass13device_kernelIN5flash11enable_sm90INS1_16FlashAttnFwdSm90INS1_25CollectiveMainloopFwdSm90ILi2EN4cute5tupleIJNS5_1CILi1EEES8_S8_EEENS6_IJNS7_ILi128EEENS7_ILi96EEENS7_ILi192EEEEEELi192ENS_6half_tEfNS_4arch4Sm90ELb0ELb1ELb0ELb1ELb1ELb0ELb0ELb1ELb1ELb1ELb0ELb0EEENS1_21CollectiveEpilogueFwdINS6_IJSA_SC_SB_EEES9_SE_SG_Li256ELb1ELb1ELb0ELb0EEENS1_36VarlenDynamicPersistentTileSchedulerILi128ELi96ELi256ELi128ELb0ELb1ELb1ELb1ELb0ELb1EEEEEEEEEvNT_6ParamsE)
        .other          _ZN7cutlass13device_kernelIN5flash11enable_sm90INS1_16FlashAttnFwdSm90INS1_25CollectiveMainloopFwdSm90ILi2EN4cute5tupleIJNS5_1CILi1EEES8_S8_EEENS6_IJNS7_ILi128EEENS7_ILi96EEENS7_ILi192EEEEEELi192ENS_6half_tEfNS_4arch4Sm90ELb0ELb1ELb0ELb1ELb1ELb0ELb0ELb1ELb1ELb1ELb0ELb0EEENS1_21CollectiveEpilogueFwdINS6_IJSA_SC_SB_EEES9_SE_SG_Li256ELb1ELb1ELb0ELb0EEENS1_36VarlenDynamicPersistentTileSchedulerILi128ELi96ELi256ELi128ELb0ELb1ELb1ELb1ELb0ELb1EEEEEEEEEvNT_6ParamsE,@"STO_CUDA_ENTRY STV_DEFAULT"
_ZN7cutlass13device_kernelIN5flash11enable_sm90INS1_16FlashAttnFwdSm90INS1_25CollectiveMainloopFwdSm90ILi2EN4cute5tupleIJNS5_1CILi1EEES8_S8_EEENS6_IJNS7_ILi128EEENS7_ILi96EEENS7_ILi192EEEEEELi192ENS_6half_tEfNS_4arch4Sm90ELb0ELb1ELb0ELb1ELb1ELb0ELb0ELb1ELb1ELb1ELb0ELb0EEENS1_21CollectiveEpilogueFwdINS6_IJSA_SC_SB_EEES9_SE_SG_Li256ELb1ELb1ELb0ELb0EEENS1_36VarlenDynamicPersistentTileSchedulerILi128ELi96ELi256ELi128ELb0ELb1ELb1ELb1ELb0ELb1EEEEEEEEEvNT_6ParamsE:
[----:B------:R-:W-:Y:S01]  /*0000*/  LDC R1, c[0x0][0x37c] ;  /* 0x0000df00ff017b82 */ /* 0x000fe20000000800 */
[----:B------:R-:W-:Y:S05]  /*0010*/  EXIT ;  /* 0x000000000000794d */ /* 0x000fea0003800000 */
.L_x_4:
        /* <DEDUP_REMOVED lines=14> */
.L_x_13:


//--------------------- .text._ZN7cutlass13device_kernelIN5flash11enable_sm90INS1_16FlashAttnFwdSm90INS1_25CollectiveMainloopFwdSm90ILi2EN4cute5tupleIJNS5_1CILi1EEES8_S8_EEENS6_IJNS7_ILi128EEENS7_ILi96EEENS7_ILi192EEEEEELi192ENS_6half_tEfNS_4arch4Sm90ELb0ELb1ELb0ELb1ELb1ELb1ELb0ELb1ELb1ELb1ELb0ELb0EEENS1_21CollectiveEpilogueFwdINS6_IJSA_SC_SB_EEES9_SE_SG_Li256ELb1ELb1ELb0ELb0EEENS1_36VarlenDynamicPersistentTileSchedulerILi128ELi96ELi256ELi128ELb0ELb1ELb1ELb1ELb0ELb1EEEEEEEEEvNT_6ParamsE --------------------------
	.section	.text._ZN7cutlass13device_kernelIN5flash11enable_sm90INS1_16FlashAttnFwdSm90INS1_25CollectiveMainloopFwdSm90ILi2EN4cute5tupleIJNS5_1CILi1EEES8_S8_EEENS6_IJNS7_ILi128EEENS7_ILi96EEENS7_ILi192EEEEEELi192ENS_6half_tEfNS_4arch4Sm90ELb0ELb1ELb0ELb1ELb1ELb1ELb0ELb1ELb1ELb1ELb0ELb0EEENS1_21CollectiveEpilogueFwdINS6_IJSA_SC_SB_EEES9_SE_SG_Li256ELb1ELb1ELb0ELb0EEENS1_36VarlenDynamicPersistentTileSchedulerILi128ELi96ELi256ELi128ELb0ELb1ELb1ELb1ELb0ELb1EEEEEEEEEvNT_6ParamsE,"ax",@progbits
	.align	128
.text._ZN7cutlass13device_kernelIN5flash11enable_sm90INS1_16FlashAttnFwdSm90INS1_25CollectiveMainloopFwdSm90ILi2EN4cute5tupleIJNS5_1CILi1EEES8_S8_EEENS6_IJNS7_ILi128EEENS7_ILi96EEENS7_ILi192EEEEEELi192ENS_6half_tEfNS_4arch4Sm90ELb0ELb1ELb0ELb1ELb1ELb1ELb0ELb1ELb1ELb1ELb0ELb0EEENS1_21CollectiveEpilogueFwdINS6_IJSA_SC_SB_EEES9_SE_SG_Li256ELb1ELb1ELb0ELb0EEENS1_36VarlenDynamicPersistentTileSchedulerILi128ELi96ELi256ELi128ELb0ELb1ELb1ELb1ELb0ELb1EEEEEEEEEvNT_6ParamsE:
        .type           _ZN7cutlass13device_kernelIN5flash11enable_sm90INS1_16FlashAttnFwdSm90INS1_25CollectiveMainloopFwdSm90ILi2EN4cute5tupleIJNS5_1CILi1EEES8_S8_EEENS6_IJNS7_ILi128EEENS7_ILi96EEENS7_ILi192EEEEEELi192ENS_6half_tEfNS_4arch4Sm90ELb0ELb1ELb0ELb1ELb1ELb1ELb0ELb1ELb1ELb1ELb0ELb0EEENS1_21CollectiveEpilogueFwdINS6_IJSA_SC_SB_EEES9_SE_SG_Li256ELb1ELb1ELb0ELb0EEENS1_36VarlenDynamicPersistentTileSchedulerILi128ELi96ELi256ELi128ELb0ELb1ELb1ELb1ELb0ELb1EEEEEEEEEvNT_6ParamsE,@function
        .size           _ZN7cutlass13device_kernelIN5flash11enable_sm90INS1_16FlashAttnFwdSm90INS1_25CollectiveMainloopFwdSm90ILi2EN4cute5tupleIJNS5_1CILi1EEES8_S8_EEENS6_IJNS7_ILi128EEENS7_ILi96EEENS7_ILi192EEEEEELi192ENS_6half_tEfNS_4arch4Sm90ELb0ELb1ELb0ELb1ELb1ELb1ELb0ELb1ELb1ELb1ELb0ELb0EEENS1_21CollectiveEpilogueFwdINS6_IJSA_SC_SB_EEES9_SE_SG_Li256ELb1ELb1ELb0ELb0EEENS1_36VarlenDynamicPersistentTileSchedulerILi128ELi96ELi256ELi128ELb0ELb1ELb1ELb1ELb0ELb1EEEEEEEEEvNT_6ParamsE,(.L_x_14 - _ZN7cutlass13device_kernelIN5flash11enable_sm90INS1_16FlashAttnFwdSm90INS1_25CollectiveMainloopFwdSm90ILi2EN4cute5tupleIJNS5_1CILi1EEES8_S8_EEENS6_IJNS7_ILi128EEENS7_ILi96EEENS7_ILi192EEEEEELi192ENS_6half_tEfNS_4arch4Sm90ELb0ELb1ELb0ELb1ELb1ELb1ELb0ELb1ELb1ELb1ELb0ELb0EEENS1_21CollectiveEpilogueFwdINS6_IJSA_SC_SB_EEES9_SE_SG_Li256ELb1ELb1ELb0ELb0EEENS1_36VarlenDynamicPersistentTileSchedulerILi128ELi96ELi256ELi128ELb0ELb1ELb1ELb1ELb0ELb1EEEEEEEEEvNT_6ParamsE)
        .other          _ZN7cutlass13device_kernelIN5flash11enable_sm90INS1_16FlashAttnFwdSm90INS1_25CollectiveMainloopFwdSm90ILi2EN4cute5tupleIJNS5_1CILi1EEES8_S8_EEENS6_IJNS7_ILi128EEENS7_ILi96EEENS7_ILi192EEEEEELi192ENS_6half_tEfNS_4arch4Sm90ELb0ELb1ELb0ELb1ELb1ELb1ELb0ELb1ELb1ELb1ELb0ELb0EEENS1_21CollectiveEpilogueFwdINS6_IJSA_SC_SB_EEES9_SE_SG_Li256ELb1ELb1ELb0ELb0EEENS1_36VarlenDynamicPersistentTileSchedulerILi128ELi96ELi256ELi128ELb0ELb1ELb1ELb1ELb0ELb1EEEEEEEEEvNT_6ParamsE,@"STO_CUDA_ENTRY STV_DEFAULT"
_ZN7cutlass13device_kernelIN5flash11enable_sm90INS1_16FlashAttnFwdSm90INS1_25CollectiveMainloopFwdSm90ILi2EN4cute5tupleIJNS5_1CILi1EEES8_S8_EEENS6_IJNS7_ILi128EEENS7_ILi96EEENS7_ILi192EEEEEELi192ENS_6half_tEfNS_4arch4Sm90ELb0ELb1ELb0ELb1ELb1ELb1ELb0ELb1ELb1ELb1ELb0ELb0EEENS1_21CollectiveEpilogueFwdINS6_IJSA_SC_SB_EEES9_SE_SG_Li256ELb1ELb1ELb0ELb0EEENS1_36VarlenDynamicPersistentTileSchedulerILi128ELi96ELi256ELi128ELb0ELb1ELb1ELb1ELb0ELb1EEEEEEEEEvNT_6ParamsE:
[----:B------:R-:W-:Y:S01]  /*0000*/  LDC R1, c[0x0][0x37c] ;  /* 0x0000df00ff017b82 */ /* 0x000fe20000000800 */
[----:B------:R-:W-:Y:S05]  /*0010*/  EXIT ;  /* 0x000000000000794d */ /* 0x000fea0003800000 */
.L_x_5:
        /* <DEDUP_REMOVED lines=14> */
.L_x_14:


//--------------------- .text._ZN7cutlass13device_kernelIN5flash11enable_sm90INS1_16FlashAttnFwdSm90INS1_25CollectiveMainloopFwdSm90ILi2EN4cute5tupleIJNS5_1CILi1EEES8_S8_EEENS6_IJNS7_ILi128EEENS7_ILi96EEENS7_ILi192EEEEEELi192ENS_6half_tEfNS_4arch4Sm90ELb1ELb0ELb0ELb0ELb1ELb0ELb0ELb1ELb1ELb1ELb0ELb0EEENS1_21CollectiveEpilogueFwdINS6_IJSA_SC_SB_EEES9_SE_SG_Li256ELb0ELb1ELb0ELb0EEENS1_30DynamicPersistentTileSchedulerILi256ELi128ELb0ELb1ELb1EEEEEEEEEvNT_6ParamsE --------------------------
	.section	.text._ZN7cutlass13device_kernelIN5flash11enable_sm90INS1_16FlashAttnFwdSm90INS1_25CollectiveMainloopFwdSm90ILi2EN4cute5tupleIJNS5_1CILi1EEES8_S8_EEENS6_IJNS7_ILi128EEENS7_ILi96EEENS7_ILi192EEEEEELi192ENS_6half_tEfNS_4arch4Sm90ELb1ELb0ELb0ELb0ELb1ELb0ELb0ELb1ELb1ELb1ELb0ELb0EEENS1_21CollectiveEpilogueFwdINS6_IJSA_SC_SB_EEES9_SE_SG_Li256ELb0ELb1ELb0ELb0EEENS1_30DynamicPersistentTileSchedulerILi256ELi128ELb0ELb1ELb1EEEEEEEEEvNT_6ParamsE,"ax",@progbits
	.align	128
.text._ZN7cutlass13device_kernelIN5flash11enable_sm90INS1_16FlashAttnFwdSm90INS1_25CollectiveMainloopFwdSm90ILi2EN4cute5tupleIJNS5_1CILi1EEES8_S8_EEENS6_IJNS7_ILi128EEENS7_ILi96EEENS7_ILi192EEEEEELi192ENS_6half_tEfNS_4arch4Sm90ELb1ELb0ELb0ELb0ELb1ELb0ELb0ELb1ELb1ELb1ELb0ELb0EEENS1_21CollectiveEpilogueFwdINS6_IJSA_SC_SB_EEES9_SE_SG_Li256ELb0ELb1ELb0ELb0EEENS1_30DynamicPersistentTileSchedulerILi256ELi128ELb0ELb1ELb1EEEEEEEEEvNT_6ParamsE:
        .type           _ZN7cutlass13device_kernelIN5flash11enable_sm90INS1_16FlashAttnFwdSm90INS1_25CollectiveMainloopFwdSm90ILi2EN4cute5tupleIJNS5_1CILi1EEES8_S8_EEENS6_IJNS7_ILi128EEENS7_ILi96EEENS7_ILi192EEEEEELi192ENS_6half_tEfNS_4arch4Sm90ELb1ELb0ELb0ELb0ELb1ELb0ELb0ELb1ELb1ELb1ELb0ELb0EEENS1_21CollectiveEpilogueFwdINS6_IJSA_SC_SB_EEES9_SE_SG_Li256ELb0ELb1ELb0ELb0EEENS1_30DynamicPersistentTileSchedulerILi256ELi128ELb0ELb1ELb1EEEEEEEEEvNT_6ParamsE,@function
        .size           _ZN7cutlass13device_kernelIN5flash11enable_sm90INS1_16FlashAttnFwdSm90INS1_25CollectiveMainloopFwdSm90ILi2EN4cute5tupleIJNS5_1CILi1EEES8_S8_EEENS6_IJNS7_ILi128EEENS7_ILi96EEENS7_ILi192EEEEEELi192ENS_6half_tEfNS_4arch4Sm90ELb1ELb0ELb0ELb0ELb1ELb0ELb0ELb1ELb1ELb1ELb0ELb0EEENS1_21CollectiveEpilogueFwdINS6_IJSA_SC_SB_EEES9_SE_SG_Li256ELb0ELb1ELb0ELb0EEENS1_30DynamicPersistentTileSchedulerILi256ELi128ELb0ELb1ELb1EEEEEEEEEvNT_6ParamsE,(.L_x_15 - _ZN7cutlass13device_kernelIN5flash11enable_sm90INS1_16FlashAttnFwdSm90INS1_25CollectiveMainloopFwdSm90ILi2EN4cute5tupleIJNS5_1CILi1EEES8_S8_EEENS6_IJNS7_ILi128EEENS7_ILi96EEENS7_ILi192EEEEEELi192ENS_6half_tEfNS_4arch4Sm90ELb1ELb0ELb0ELb0ELb1ELb0ELb0ELb1ELb1ELb1ELb0ELb0EEENS1_21CollectiveEpilogueFwdINS6_IJSA_SC_SB_EEES9_SE_SG_Li256ELb0ELb1ELb0ELb0EEENS1_30DynamicPersistentTileSchedulerILi256ELi128ELb0ELb1ELb1EEEEEEEEEvNT_6ParamsE)
        .other          _ZN7cutlass13device_kernelIN5flash11enable_sm90INS1_16FlashAttnFwdSm90INS1_25CollectiveMainloopFwdSm90ILi2EN4cute5tupleIJNS5_1CILi1EEES8_S8_EEENS6_IJNS7_ILi128EEENS7_ILi96EEENS7_ILi192EEEEEELi192ENS_6half_tEfNS_4arch4Sm90ELb1ELb0ELb0ELb0ELb1ELb0ELb0ELb1ELb1ELb1ELb0ELb0EEENS1_21CollectiveEpilogueFwdINS6_IJSA_SC_SB_EEES9_SE_SG_Li256ELb0ELb1ELb0ELb0EEENS1_30DynamicPersistentTileSchedulerILi256ELi128ELb0ELb1ELb1EEEEEEEEEvNT_6ParamsE,@"STO_CUDA_ENTRY STV_DEFAULT"
_ZN7cutlass13device_kernelIN5flash11enable_sm90INS1_16FlashAttnFwdSm90INS1_25CollectiveMainloopFwdSm90ILi2EN4cute5tupleIJNS5_1CILi1EEES8_S8_EEENS6_IJNS7_ILi128EEENS7_ILi96EEENS7_ILi192EEEEEELi192ENS_6half_tEfNS_4arch4Sm90ELb1ELb0ELb0ELb0ELb1ELb0ELb0ELb1ELb1ELb1ELb0ELb0EEENS1_21CollectiveEpilogueFwdINS6_IJSA_SC_SB_EEES9_SE_SG_Li256ELb0ELb1ELb0ELb0EEENS1_30DynamicPersistentTileSchedulerILi256ELi128ELb0ELb1ELb1EEEEEEEEEvNT_6ParamsE:
[----:B------:R-:W-:Y:S01]  /*0000*/  LDC R1, c[0x0][0x37c] ;  /* 0x0000df00ff017b82 */ /* 0x000fe20000000800 */
[----:B------:R-:W-:Y:S05]  /*0010*/  EXIT ;  /* 0x000000000000794d */ /* 0x000fea0003800000 */
.L_x_6:
        /* <DEDUP_REMOVED lines=14> */
.L_x_15:


//--------------------- .text._ZN7cutlass13device_kernelIN5flash11enable_sm90INS1_16FlashAttnFwdSm90INS1_25CollectiveMainloopFwdSm90ILi2EN4cute5tupleIJNS5_1CILi1EEES8_S8_EEENS6_IJNS7_ILi128EEENS7_ILi96EEENS7_ILi192EEEEEELi192ENS_6half_tEfNS_4arch4Sm90ELb1ELb0ELb0ELb1ELb1ELb0ELb0ELb1ELb1ELb1ELb0ELb0EEENS1_21CollectiveEpilogueFwdINS6_IJSA_SC_SB_EEES9_SE_SG_Li256ELb1ELb1ELb0ELb0EEENS1_36VarlenDynamicPersistentTileSchedulerILi128ELi96ELi256ELi128ELb0ELb1ELb1ELb1ELb1ELb1EEEEEEEEEvNT_6ParamsE --------------------------
	.section	.text._ZN7cutlass13device_kernelIN5flash11enable_sm90INS1_16FlashAttnFwdSm90INS1_25CollectiveMainloopFwdSm90ILi2EN4cute5tupleIJNS5_1CILi1EEES8_S8_EEENS6_IJNS7_ILi128EEENS7_ILi96EEENS7_ILi192EEEEEELi192ENS_6half_tEfNS_4arch4Sm90ELb1ELb0ELb0ELb1ELb1ELb0ELb0ELb1ELb1ELb1ELb0ELb0EEENS1_21CollectiveEpilogueFwdINS6_IJSA_SC_SB_EEES9_SE_SG_Li256ELb1ELb1ELb0ELb0EEENS1_36VarlenDynamicPersistentTileSchedulerILi128ELi96ELi256ELi128ELb0ELb1ELb1ELb1ELb1ELb1EEEEEEEEEvNT_6ParamsE,"ax",@progbits
	.align	128
.text._ZN7cutlass13device_kernelIN5flash11enable_sm90INS1_16FlashAttnFwdSm90INS1_25CollectiveMainloopFwdSm90ILi2EN4cute5tupleIJNS5_1CILi1EEES8_S8_EEENS6_IJNS7_ILi128EEENS7_ILi96EEENS7_ILi192EEEEEELi192ENS_6half_tEfNS_4arch4Sm90ELb1ELb0ELb0ELb1ELb1ELb0ELb0ELb1ELb1ELb1ELb0ELb0EEENS1_21CollectiveEpilogueFwdINS6_IJSA_SC_SB_EEES9_SE_SG_Li256ELb1ELb1ELb0ELb0EEENS1_36VarlenDynamicPersistentTileSchedulerILi128ELi96ELi256ELi128ELb0ELb1ELb1ELb1ELb1ELb1EEEEEEEEEvNT_6ParamsE:
        .type           _ZN7cutlass13device_kernelIN5flash11enable_sm90INS1_16FlashAttnFwdSm90INS1_25CollectiveMainloopFwdSm90ILi2EN4cute5tupleIJNS5_1CILi1EEES8_S8_EEENS6_IJNS7_ILi128EEENS7_ILi96EEENS7_ILi192EEEEEELi192ENS_6half_tEfNS_4arch4Sm90ELb1ELb0ELb0ELb1ELb1ELb0ELb0ELb1ELb1ELb1ELb0ELb0EEENS1_21CollectiveEpilogueFwdINS6_IJSA_SC_SB_EEES9_SE_SG_Li256ELb1ELb1ELb0ELb0EEENS1_36VarlenDynamicPersistentTileSchedulerILi128ELi96ELi256ELi128ELb0ELb1ELb1ELb1ELb1ELb1EEEEEEEEEvNT_6ParamsE,@function
        .size           _ZN7cutlass13device_kernelIN5flash11enable_sm90INS1_16FlashAttnFwdSm90INS1_25CollectiveMainloopFwdSm90ILi2EN4cute5tupleIJNS5_1CILi1EEES8_S8_EEENS6_IJNS7_ILi128EEENS7_ILi96EEENS7_ILi192EEEEEELi192ENS_6half_tEfNS_4arch4Sm90ELb1ELb0ELb0ELb1ELb1ELb0ELb0ELb1ELb1ELb1ELb0ELb0EEENS1_21CollectiveEpilogueFwdINS6_IJSA_SC_SB_EEES9_SE_SG_Li256ELb1ELb1ELb0ELb0EEENS1_36VarlenDynamicPersistentTileSchedulerILi128ELi96ELi256ELi128ELb0ELb1ELb1ELb1ELb1ELb1EEEEEEEEEvNT_6ParamsE,(.L_x_16 - _ZN7cutlass13device_kernelIN5flash11enable_sm90INS1_16FlashAttnFwdSm90INS1_25CollectiveMainloopFwdSm90ILi2EN4cute5tupleIJNS5_1CILi1EEES8_S8_EEENS6_IJNS7_ILi128EEENS7_ILi96EEENS7_ILi192EEEEEELi192ENS_6half_tEfNS_4arch4Sm90ELb1ELb0ELb0ELb1ELb1ELb0ELb0ELb1ELb1ELb1ELb0ELb0EEENS1_21CollectiveEpilogueFwdINS6_IJSA_SC_SB_EEES9_SE_SG_Li256ELb1ELb1ELb0ELb0EEENS1_36VarlenDynamicPersistentTileSchedulerILi128ELi96ELi256ELi128ELb0ELb1ELb1ELb1ELb1ELb1EEEEEEEEEvNT_6ParamsE)
        .other          _ZN7cutlass13device_kernelIN5flash11enable_sm90INS1_16FlashAttnFwdSm90INS1_25CollectiveMainloopFwdSm90ILi2EN4cute5tupleIJNS5_1CILi1EEES8_S8_EEENS6_IJNS7_ILi128EEENS7_ILi96EEENS7_ILi192EEEEEELi192ENS_6half_tEfNS_4arch4Sm90ELb1ELb0ELb0ELb1ELb1ELb0ELb0ELb1ELb1ELb1ELb0ELb0EEENS1_21CollectiveEpilogueFwdINS6_IJSA_SC_SB_EEES9_SE_SG_Li256ELb1ELb1ELb0ELb0EEENS1_36VarlenDynamicPersistentTileSchedulerILi128ELi96ELi256ELi128ELb0ELb1ELb1ELb1ELb1ELb1EEEEEEEEEvNT_6ParamsE,@"STO_CUDA_ENTRY STV_DEFAULT"
_ZN7cutlass13device_kernelIN5flash11enable_sm90INS1_16FlashAttnFwdSm90INS1_25CollectiveMainloopFwdSm90ILi2EN4cute5tupleIJNS5_1CILi1EEES8_S8_EEENS6_IJNS7_ILi128EEENS7_ILi96EEENS7_ILi192EEEEEELi192ENS_6half_tEfNS_4arch4Sm90ELb1ELb0ELb0ELb1ELb1ELb0ELb0ELb1ELb1ELb1ELb0ELb0EEENS1_21CollectiveEpilogueFwdINS6_IJSA_SC_SB_EEES9_SE_SG_Li256ELb1ELb1ELb0ELb0EEENS1_36VarlenDynamicPersistentTileSchedulerILi128ELi96ELi256ELi128ELb0ELb1ELb1ELb1ELb1ELb1EEEEEEEEEvNT_6ParamsE:
[----:B------:R-:W-:Y:S01]  /*0000*/  LDC R1, c[0x0][0x37c] ;  /* 0x0000df00ff017b82 */ /* 0x000fe20000000800 */
[----:B------:R-:W-:Y:S05]  /*0010*/  EXIT ;  /* 0x000000000000794d */ /* 0x000fea0003800000 */
.L_x_7:
        /* <DEDUP_REMOVED lines=14> */
.L_x_16:


//--------------------- .text._ZN7cutlass13device_kernelIN5flash11enable_sm90INS1_16FlashAttnFwdSm90INS1_25CollectiveMainloopFwdSm90ILi2EN4cute5tupleIJNS5_1CILi1EEES8_S8_EEENS6_IJNS7_ILi128EEENS7_ILi96EEENS7_ILi192EEEEEELi192ENS_6half_tEfNS_4arch4Sm90ELb1ELb0ELb0ELb1ELb1ELb1ELb0ELb1ELb1ELb1ELb0ELb0EEENS1_21CollectiveEpilogueFwdINS6_IJSA_SC_SB_EEES9_SE_SG_Li256ELb1ELb1ELb0ELb0EEENS1_36VarlenDynamicPersistentTileSchedulerILi128ELi96ELi256ELi128ELb0ELb1ELb1ELb1ELb1ELb1EEEEEEEEEvNT_6ParamsE --------------------------
	.section	.text._ZN7cutlass13device_kernelIN5flash11enable_sm90INS1_16FlashAttnFwdSm90INS1_25CollectiveMainloopFwdSm90ILi2EN4cute5tupleIJNS5_1CILi1EEES8_S8_EEENS6_IJNS7_ILi128EEENS7_ILi96EEENS7_ILi192EEEEEELi192ENS_6half_tEfNS_4arch4Sm90ELb1ELb0ELb0ELb1ELb1ELb1ELb0ELb1ELb1ELb1ELb0ELb0EEENS1_21CollectiveEpilogueFwdINS6_IJSA_SC_SB_EEES9_SE_SG_Li256ELb1ELb1ELb0ELb0EEENS1_36VarlenDynamicPersistentTileSchedulerILi128ELi96ELi256ELi128ELb0ELb1ELb1ELb1ELb1ELb1EEEEEEEEEvNT_6ParamsE,"ax",@progbits
	.align	128
.text._ZN7cutlass13device_kernelIN5flash11enable_sm90INS1_16FlashAttnFwdSm90INS1_25CollectiveMainloopFwdSm90ILi2EN4cute5tupleIJNS5_1CILi1EEES8_S8_EEENS6_IJNS7_ILi128EEENS7_ILi96EEENS7_ILi192EEEEEELi192ENS_6half_tEfNS_4arch4Sm90ELb1ELb0ELb0ELb1ELb1ELb1ELb0ELb1ELb1ELb1ELb0ELb0EEENS1_21CollectiveEpilogueFwdINS6_IJSA_SC_SB_EEES9_SE_SG_Li256ELb1ELb1ELb0ELb0EEENS1_36VarlenDynamicPersistentTileSchedulerILi128ELi96ELi256ELi128ELb0ELb1ELb1ELb1ELb1ELb1EEEEEEEEEvNT_6ParamsE:
        .type           _ZN7cutlass13device_kernelIN5flash11enable_sm90INS1_16FlashAttnFwdSm90INS1_25CollectiveMainloopFwdSm90ILi2EN4cute5tupleIJNS5_1CILi1EEES8_S8_EEENS6_IJNS7_ILi128EEENS7_ILi96EEENS7_ILi192EEEEEELi192ENS_6half_tEfNS_4arch4Sm90ELb1ELb0ELb0ELb1ELb1ELb1ELb0ELb1ELb1ELb1ELb0ELb0EEENS1_21CollectiveEpilogueFwdINS6_IJSA_SC_SB_EEES9_SE_SG_Li256ELb1ELb1ELb0ELb0EEENS1_36VarlenDynamicPersistentTileSchedulerILi128ELi96ELi256ELi128ELb0ELb1ELb1ELb1ELb1ELb1EEEEEEEEEvNT_6ParamsE,@function
        .size           _ZN7cutlass13device_kernelIN5flash11enable_sm90INS1_16FlashAttnFwdSm90INS1_25CollectiveMainloopFwdSm90ILi2EN4cute5tupleIJNS5_1CILi1EEES8_S8_EEENS6_IJNS7_ILi128EEENS7_ILi96EEENS7_ILi192EEEEEELi192ENS_6half_tEfNS_4arch4Sm90ELb1ELb0ELb0ELb1ELb1ELb1ELb0ELb1ELb1ELb1ELb0ELb0EEENS1_21CollectiveEpilogueFwdINS6_IJSA_SC_SB_EEES9_SE_SG_Li256ELb1ELb1ELb0ELb0EEENS1_36VarlenDynamicPersistentTileSchedulerILi128ELi96ELi256ELi128ELb0ELb1ELb1ELb1ELb1ELb1EEEEEEEEEvNT_6ParamsE,(.L_x_17 - _ZN7cutlass13device_kernelIN5flash11enable_sm90INS1_16FlashAttnFwdSm90INS1_25CollectiveMainloopFwdSm90ILi2EN4cute5tupleIJNS5_1CILi1EEES8_S8_EEENS6_IJNS7_ILi128EEENS7_ILi96EEENS7_ILi192EEEEEELi192ENS_6half_tEfNS_4arch4Sm90ELb1ELb0ELb0ELb1ELb1ELb1ELb0ELb1ELb1ELb1ELb0ELb0EEENS1_21CollectiveEpilogueFwdINS6_IJSA_SC_SB_EEES9_SE_SG_Li256ELb1ELb1ELb0ELb0EEENS1_36VarlenDynamicPersistentTileSchedulerILi128ELi96ELi256ELi128ELb0ELb1ELb1ELb1ELb1ELb1EEEEEEEEEvNT_6ParamsE)
        .other          _ZN7cutlass13device_kernelIN5flash11enable_sm90INS1_16FlashAttnFwdSm90INS1_25CollectiveMainloopFwdSm90ILi2EN4cute5tupleIJNS5_1CILi1EEES8_S8_EEENS6_IJNS7_ILi128EEENS7_ILi96EEENS7_ILi192EEEEEELi192ENS_6half_tEfNS_4arch4Sm90ELb1ELb0ELb0ELb1ELb1ELb1ELb0ELb1ELb1ELb1ELb0ELb0EEENS1_21CollectiveEpilogueFwdINS6_IJSA_SC_SB_EEES9_SE_SG_Li256ELb1ELb1ELb0ELb0EEENS1_36VarlenDynamicPersistentTileSchedulerILi128ELi96ELi256ELi128ELb0ELb1ELb1ELb1ELb1ELb1EEEEEEEEEvNT_6ParamsE,@"STO_CUDA_ENTRY STV_DEFAULT"
_ZN7cutlass13device_kernelIN5flash11enable_sm90INS1_16FlashAttnFwdSm90INS1_25CollectiveMainloopFwdSm90ILi2EN4cute5tupleIJNS5_1CILi1EEES8_S8_EEENS6_IJNS7_ILi128EEENS7_ILi96EEENS7_ILi192EEEEEELi192ENS_6half_tEfNS_4arch4Sm90ELb1ELb0ELb0ELb1ELb1ELb1ELb0ELb1ELb1ELb1ELb0ELb0EEENS1_21CollectiveEpilogueFwdINS6_IJSA_SC_SB_EEES9_SE_SG_Li256ELb1ELb1ELb0ELb0EEENS1_36VarlenDynamicPersistentTileSchedulerILi128ELi96ELi256ELi128ELb0ELb1ELb1ELb1ELb1ELb1EEEEEEEEEvNT_6ParamsE:
[----:B------:R-:W-:Y:S01]  /*0000*/  LDC R1, c[0x0][0x37c] ;  /* 0x0000df00ff017b82 */ /* 0x000fe20000000800 */
[----:B------:R-:W-:Y:S05]  /*0010*/  EXIT ;  /* 0x000000000000794d */ /* 0x000fea0003800000 */
.L_x_8:
        /* <DEDUP_REMOVED lines=14> */
.L_x_17:


//--------------------- .nv.shared.reserved.0     --------------------------
	.section	.nv.shared.reserved.0,"aw",@nobits
	.weak		__nv_reservedSMEM_offset_0_alias
	.size		__nv_reservedSMEM_offset_0_alias, 0, 64
	.other		__nv_reservedSMEM_offset_0_alias,@"STO_CUDA_RESERVED_SHARED STV_DEFAULT"
__nv_reservedSMEM_offset_0_alias:
	.zero		0
	.zero		64


//--------------------- .nv.global                --------------------------
	.section	.nv.global,"aw",@nobits
.nv.global:
	.type		_ZN72_INTERNAL_3cd32c65_36_flash_fwd_hdim192_fp16_paged_sm90_cu_f3e6f9ee_34824cute1_E,@object
	.size		_ZN72_INTERNAL_3cd32c65_36_flash_fwd_hdim192_fp16_paged_sm90_cu_f3e6f9ee_34824cute1_E,(_ZN72_INTERNAL_3cd32c65_36_flash_fwd_hdim192_fp16_paged_sm90_cu_f3e6f9ee_34824cuda3std3__45__cpo6cbeginE - _ZN72_INTERNAL_3cd32c65_36_flash_fwd_hdim192_fp16_paged_sm90_cu_f3e6f9ee_34824cute1_E)
_ZN72_INTERNAL_3cd32c65_36_flash_fwd_hdim192_fp16_paged_sm90_cu_f3e6f9ee_34824cute1_E:
	.zero		1
	.type		_ZN72_INTERNAL_3cd32c65_36_flash_fwd_hdim192_fp16_paged_sm90_cu_f3e6f9ee_34824cuda3std3__45__cpo6cbeginE,@object
	.size		_ZN72_INTERNAL_3cd32c65_36_flash_fwd_hdim192_fp16_paged_sm90_cu_f3e6f9ee_34824cuda3std3__45__cpo6cbeginE,(_ZN72_INTERNAL_3cd32c65_36_flash_fwd_hdim192_fp16_paged_sm90_cu_f3e6f9ee_34824cuda3std3__48in_placeE - _ZN72_INTERNAL_3cd32c65_36_flash_fwd_hdim192_fp16_paged_sm90_cu_f3e6f9ee_34824cuda3std3__45__cpo6cbeginE)
_ZN72_INTERNAL_3cd32c65_36_flash_fwd_hdim192_fp16_paged_sm90_cu_f3e6f9ee_34824cuda3std3__45__cpo6cbeginE:
	.zero		1
	.type		_ZN72_INTERNAL_3cd32c65_36_flash_fwd_hdim192_fp16_paged_sm90_cu_f3e6f9ee_34824cuda3std3__48in_placeE,@object
	.size		_ZN72_INTERNAL_3cd32c65_36_flash_fwd_hdim192_fp16_paged_sm90_cu_f3e6f9ee_34824cuda3std3__48in_placeE,(_ZN72_INTERNAL_3cd32c65_36_flash_fwd_hdim192_fp16_paged_sm90_cu_f3e6f9ee_34824cuda3std6ranges3__45__cpo9iter_moveE - _ZN72_INTERNAL_3cd32c65_36_flash_fwd_hdim192_fp16_paged_sm90_cu_f3e6f9ee_34824cuda3std3__48in_placeE)
_ZN72_INTERNAL_3cd32c65_36_flash_fwd_hdim192_fp16_paged_sm90_cu_f3e6f9ee_34824cuda3std3__48in_placeE:
	.zero		1
	.type		_ZN72_INTERNAL_3cd32c65_36_flash_fwd_hdim192_fp16_paged_sm90_cu_f3e6f9ee_34824cuda3std6ranges3__45__cpo9iter_moveE,@object
	.size		_ZN72_INTERNAL_3cd32c65_36_flash_fwd_hdim192_fp16_paged_sm90_cu_f3e6f9ee_34824cuda3std6ranges3__45__cpo9iter_moveE,(_ZN72_INTERNAL_3cd32c65_36_flash_fwd_hdim192_fp16_paged_sm90_cu_f3e6f9ee_34824cuda3std3__45__cpo5beginE - _ZN72_INTERNAL_3cd32c65_36_flash_fwd_hdim192_fp16_paged_sm90_cu_f3e6f9ee_34824cuda3std6ranges3__45__cpo9iter_moveE)
_ZN72_INTERNAL_3cd32c65_36_flash_fwd_hdim192_fp16_paged_sm90_cu_f3e6f9ee_34824cuda3std6ranges3__45__cpo9iter_moveE:
	.zero		1
	.type		_ZN72_INTERNAL_3cd32c65_36_flash_fwd_hdim192_fp16_paged_sm90_cu_f3e6f9ee_34824cuda3std3__45__cpo5beginE,@object
	.size		_ZN72_INTERNAL_3cd32c65_36_flash_fwd_hdim192_fp16_paged_sm90_cu_f3e6f9ee_34824cuda3std3__45__cpo5beginE,(_ZN72_INTERNAL_3cd32c65_36_flash_fwd_hdim192_fp16_paged_sm90_cu_f3e6f9ee_34824cuda3std3__474_GLOBAL__N__3cd32c65_36_flash_fwd_hdim192_fp16_paged_sm90_cu_f3e6f9ee_34826ignoreE - _ZN72_INTERNAL_3cd32c65_36_flash_fwd_hdim192_fp16_paged_sm90_cu_f3e6f9ee_34824cuda3std3__45__cpo5beginE)
_ZN72_INTERNAL_3cd32c65_36_flash_fwd_hdim192_fp16_paged_sm90_cu_f3e6f9ee_34824cuda3std3__45__cpo5beginE:
	.zero		1
	.type		_ZN72_INTERNAL_3cd32c65_36_flash_fwd_hdim192_fp16_paged_sm90_cu_f3e6f9ee_34824cuda3std3__474_GLOBAL__N__3cd32c65_36_flash_fwd_hdim192_fp16_paged_sm90_cu_f3e6f9ee_34826ignoreE,@object
	.size		_ZN72_INTERNAL_3cd32c65_36_flash_fwd_hdim192_fp16_paged_sm90_cu_f3e6f9ee_34824cuda3std3__474_GLOBAL__N__3cd32c65_36_flash_fwd_hdim192_fp16_paged_sm90_cu_f3e6f9ee_34826ignoreE,(_ZN72_INTERNAL_3cd32c65_36_flash_fwd_hdim192_fp16_paged_sm90_cu_f3e6f9ee_34824cute7productE - _ZN72_INTERNAL_3cd32c65_36_flash_fwd_hdim192_fp16_paged_sm90_cu_f3e6f9ee_34824cuda3std3__474_GLOBAL__N__3cd32c65_36_flash_fwd_hdim192_fp16_paged_sm90_cu_f3e6f9ee_34826ignoreE)
_ZN72_INTERNAL_3cd32c65_36_flash_fwd_hdim192_fp16_paged_sm90_cu_f3e6f9ee_34824cuda3std3__474_GLOBAL__N__3cd32c65_36_flash_fwd_hdim192_fp16_paged_sm90_cu_f3e6f9ee_34826ignoreE:
	.zero		1
	.type		_ZN72_INTERNAL_3cd32c65_36_flash_fwd_hdim192_fp16_paged_sm90_cu_f3e6f9ee_34824cute7productE,@object
	.size		_ZN72_INTERNAL_3cd32c65_36_flash_fwd_hdim192_fp16_paged_sm90_cu_f3e6f9ee_34824cute7productE,(_ZN72_INTERNAL_3cd32c65_36_flash_fwd_hdim192_fp16_paged_sm90_cu_f3e6f9ee_34824cuda3std3__45__cpo3endE - _ZN72_INTERNAL_3cd32c65_36_flash_fwd_hdim192_fp16_paged_sm90_cu_f3e6f9ee_34824cute7productE)
_ZN72_INTERNAL_3cd32c65_36_flash_fwd_hdim192_fp16_paged_sm90_cu_f3e6f9ee_34824cute7productE:
	.zero		1
	.type		_ZN72_INTERNAL_3cd32c65_36_flash_fwd_hdim192_fp16_paged_sm90_cu_f3e6f9ee_34824cuda3std3__45__cpo3endE,@object
	.size		_ZN72_INTERNAL_3cd32c65_36_flash_fwd_hdim192_fp16_paged_sm90_cu_f3e6f9ee_34824cuda3std3__45__cpo3endE,(_ZN72_INTERNAL_3cd32c65_36_flash_fwd_hdim192_fp16_paged_sm90_cu_f3e6f9ee_34824cuda3std3__419piecewise_constructE - _ZN72_INTERNAL_3cd32c65_36_flash_fwd_hdim192_fp16_paged_sm90_cu_f3e6f9ee_34824cuda3std3__45__cpo3endE)
_ZN72_INTERNAL_3cd32c65_36_flash_fwd_hdim192_fp16_paged_sm90_cu_f3e6f9ee_34824cuda3std3__45__cpo3endE:
	.zero		1
	.type		_ZN72_INTERNAL_3cd32c65_36_flash_fwd_hdim192_fp16_paged_sm90_cu_f3e6f9ee_34824cuda3std3__419piecewise_constructE,@object
	.size		_ZN72_INTERNAL_3cd32c65_36_flash_fwd_hdim192_fp16_paged_sm90_cu_f3e6f9ee_34824cuda3std3__419piecewise_constructE,(_ZN72_INTERNAL_3cd32c65_36_flash_fwd_hdim192_fp16_paged_sm90_cu_f3e6f9ee_34824cuda3std3__45__cpo4cendE - _ZN72_INTERNAL_3cd32c65_36_flash_fwd_hdim192_fp16_paged_sm90_cu_f3e6f9ee_34824cuda3std3__419piecewise_constructE)
_ZN72_INTERNAL_3cd32c65_36_flash_fwd_hdim192_fp16_paged_sm90_cu_f3e6f9ee_34824cuda3std3__419piecewise_constructE:
	.zero		1
	.type		_ZN72_INTERNAL_3cd32c65_36_flash_fwd_hdim192_fp16_paged_sm90_cu_f3e6f9ee_34824cuda3std3__45__cpo4cendE,@object
	.size		_ZN72_INTERNAL_3cd32c65_36_flash_fwd_hdim192_fp16_paged_sm90_cu_f3e6f9ee_34824cuda3std3__45__cpo4cendE,(_ZN72_INTERNAL_3cd32c65_36_flash_fwd_hdim192_fp16_paged_sm90_cu_f3e6f9ee_34824cuda3std6ranges3__45__cpo4swapE - _ZN72_INTERNAL_3cd32c65_36_flash_fwd_hdim192_fp16_paged_sm90_cu_f3e6f9ee_34824cuda3std3__45__cpo4cendE)
_ZN72_INTERNAL_3cd32c65_36_flash_fwd_hdim192_fp16_paged_sm90_cu_f3e6f9ee_34824cuda3std3__45__cpo4cendE:
	.zero		1
	.type		_ZN72_INTERNAL_3cd32c65_36_flash_fwd_hdim192_fp16_paged_sm90_cu_f3e6f9ee_34824cuda3std6ranges3__45__cpo4swapE,@object
	.size		_ZN72_INTERNAL_3cd32c65_36_flash_fwd_hdim192_fp16_paged_sm90_cu_f3e6f9ee_34824cuda3std6ranges3__45__cpo4swapE,(.L_7 - _ZN72_INTERNAL_3cd32c65_36_flash_fwd_hdim192_fp16_paged_sm90_cu_f3e6f9ee_34824cuda3std6ranges3__45__cpo4swapE)
_ZN72_INTERNAL_3cd32c65_36_flash_fwd_hdim192_fp16_paged_sm90_cu_f3e6f9ee_34824cuda3std6ranges3__45__cpo4swapE:
	.zero		1
.L_7:


//--------------------- .nv.constant0._ZN7cutlass13device_kernelIN5flash11enable_sm90INS1_16FlashAttnFwdSm90INS1_25CollectiveMainloopFwdSm90ILi2EN4cute5tupleIJNS5_1CILi1EEES8_S8_EEENS6_IJNS7_ILi128EEENS7_ILi96EEENS7_ILi192EEEEEELi192ENS_6half_tEfNS_4arch4Sm90ELb0ELb0ELb0ELb0ELb1ELb0ELb0ELb1ELb1ELb1ELb0ELb0EEENS1_21CollectiveEpilogueFwdINS6_IJSA_SC_SB_EEES9_SE_SG_Li256ELb0ELb1ELb0ELb0EEENS1_29StaticPersistentTileSchedulerILb0EEEEEEEEEvNT_6ParamsE --------------------------
	.section	.nv.constant0._ZN7cutlass13device_kernelIN5flash11enable_sm90INS1_16FlashAttnFwdSm90INS1_25CollectiveMainloopFwdSm90ILi2EN4cute5tupleIJNS5_1CILi1EEES8_S8_EEENS6_IJNS7_ILi128EEENS7_ILi96EEENS7_ILi192EEEEEELi192ENS_6half_tEfNS_4arch4Sm90ELb0ELb0ELb0ELb0ELb1ELb0ELb0ELb1ELb1ELb1ELb0ELb0EEENS1_21CollectiveEpilogueFwdINS6_IJSA_SC_SB_EEES9_SE_SG_Li256ELb0ELb1ELb0ELb0EEENS1_29StaticPersistentTileSchedulerILb0EEEEEEEEEvNT_6ParamsE,"a",@progbits
	.sectionflags	@""
	.align	4
.nv.constant0._ZN7cutlass13device_kernelIN5flash11enable_sm90INS1_16FlashAttnFwdSm90INS1_25CollectiveMainloopFwdSm90ILi2EN4cute5tupleIJNS5_1CILi1EEES8_S8_EEENS6_IJNS7_ILi128EEENS7_ILi96EEENS7_ILi192EEEEEELi192ENS_6half_tEfNS_4arch4Sm90ELb0ELb0ELb0ELb0ELb1ELb0ELb0ELb1ELb1ELb1ELb0ELb0EEENS1_21CollectiveEpilogueFwdINS6_IJSA_SC_SB_EEES9_SE_SG_Li256ELb0ELb1ELb0ELb0EEENS1_29StaticPersistentTileSchedulerILb0EEEEEEEEEvNT_6ParamsE:
	.zero		3456


//--------------------- .nv.constant0._ZN7cutlass13device_kernelIN5flash11enable_sm90INS1_16FlashAttnFwdSm90INS1_25CollectiveMainloopFwdSm90ILi2EN4cute5tupleIJNS5_1CILi1EEES8_S8_EEENS6_IJNS7_ILi128EEENS7_ILi96EEENS7_ILi192EEEEEELi192ENS_6half_tEfNS_4arch4Sm90ELb0ELb0ELb0ELb1ELb1ELb0ELb0ELb1ELb1ELb1ELb0ELb0EEENS1_21CollectiveEpilogueFwdINS6_IJSA_SC_SB_EEES9_SE_SG_Li256ELb1ELb1ELb0ELb0EEENS1_36VarlenDynamicPersistentTileSchedulerILi128ELi96ELi256ELi128ELb0ELb1ELb1ELb0ELb1ELb1EEEEEEEEEvNT_6ParamsE --------------------------
	.section	.nv.constant0._ZN7cutlass13device_kernelIN5flash11enable_sm90INS1_16FlashAttnFwdSm90INS1_25CollectiveMainloopFwdSm90ILi2EN4cute5tupleIJNS5_1CILi1EEES8_S8_EEENS6_IJNS7_ILi128EEENS7_ILi96EEENS7_ILi192EEEEEELi192ENS_6half_tEfNS_4arch4Sm90ELb0ELb0ELb0ELb1ELb1ELb0ELb0ELb1ELb1ELb1ELb0ELb0EEENS1_21CollectiveEpilogueFwdINS6_IJSA_SC_SB_EEES9_SE_SG_Li256ELb1ELb1ELb0ELb0EEENS1_36VarlenDynamicPersistentTileSchedulerILi128ELi96ELi256ELi128ELb0ELb1ELb1ELb0ELb1ELb1EEEEEEEEEvNT_6ParamsE,"a",@progbits
	.sectionflags	@""
	.align	4
.nv.constant0._ZN7cutlass13device_kernelIN5flash11enable_sm90INS1_16FlashAttnFwdSm90INS1_25CollectiveMainloopFwdSm90ILi2EN4cute5tupleIJNS5_1CILi1EEES8_S8_EEENS6_IJNS7_ILi128EEENS7_ILi96EEENS7_ILi192EEEEEELi192ENS_6half_tEfNS_4arch4Sm90ELb0ELb0ELb0ELb1ELb1ELb0ELb0ELb1ELb1ELb1ELb0ELb0EEENS1_21CollectiveEpilogueFwdINS6_IJSA_SC_SB_EEES9_SE_SG_Li256ELb1ELb1ELb0ELb0EEENS1_36VarlenDynamicPersistentTileSchedulerILi128ELi96ELi256ELi128ELb0ELb1ELb1ELb0ELb1ELb1EEEEEEEEEvNT_6ParamsE:
	.zero		3584


//--------------------- .nv.constant0._ZN7cutlass13device_kernelIN5flash11enable_sm90INS1_16FlashAttnFwdSm90INS1_25CollectiveMainloopFwdSm90ILi2EN4cute5tupleIJNS5_1CILi1EEES8_S8_EEENS6_IJNS7_ILi128EEENS7_ILi96EEENS7_ILi192EEEEEELi192ENS_6half_tEfNS_4arch4Sm90ELb0ELb0ELb0ELb1ELb1ELb1ELb0ELb1ELb1ELb1ELb0ELb0EEENS1_21CollectiveEpilogueFwdINS6_IJSA_SC_SB_EEES9_SE_SG_Li256ELb1ELb1ELb0ELb0EEENS1_36VarlenDynamicPersistentTileSchedulerILi128ELi96ELi256ELi128ELb0ELb1ELb1ELb0ELb1ELb1EEEEEEEEEvNT_6ParamsE --------------------------
	.section	.nv.constant0._ZN7cutlass13device_kernelIN5flash11enable_sm90INS1_16FlashAttnFwdSm90INS1_25CollectiveMainloopFwdSm90ILi2EN4cute5tupleIJNS5_1CILi1EEES8_S8_EEENS6_IJNS7_ILi128EEENS7_ILi96EEENS7_ILi192EEEEEELi192ENS_6half_tEfNS_4arch4Sm90ELb0ELb0ELb0ELb1ELb1ELb1ELb0ELb1ELb1ELb1ELb0ELb0EEENS1_21CollectiveEpilogueFwdINS6_IJSA_SC_SB_EEES9_SE_SG_Li256ELb1ELb1ELb0ELb0EEENS1_36VarlenDynamicPersistentTileSchedulerILi128ELi96ELi256ELi128ELb0ELb1ELb1ELb0ELb1ELb1EEEEEEEEEvNT_6ParamsE,"a",@progbits
	.sectionflags	@""
	.align	4
.nv.constant0._ZN7cutlass13device_kernelIN5flash11enable_sm90INS1_16FlashAttnFwdSm90INS1_25CollectiveMainloopFwdSm90ILi2EN4cute5tupleIJNS5_1CILi1EEES8_S8_EEENS6_IJNS7_ILi128EEENS7_ILi96EEENS7_ILi192EEEEEELi192ENS_6half_tEfNS_4arch4Sm90ELb0ELb0ELb0ELb1ELb1ELb1ELb0ELb1ELb1ELb1ELb0ELb0EEENS1_21CollectiveEpilogueFwdINS6_IJSA_SC_SB_EEES9_SE_SG_Li256ELb1ELb1ELb0ELb0EEENS1_36VarlenDynamicPersistentTileSchedulerILi128ELi96ELi256ELi128ELb0ELb1ELb1ELb0ELb1ELb1EEEEEEEEEvNT_6ParamsE:
	.zero		3584


//--------------------- .nv.constant0._ZN7cutlass13device_kernelIN5flash11enable_sm90INS1_16FlashAttnFwdSm90INS1_25CollectiveMainloopFwdSm90ILi2EN4cute5tupleIJNS5_1CILi1EEES8_S8_EEENS6_IJNS7_ILi128EEENS7_ILi96EEENS7_ILi192EEEEEELi192ENS_6half_tEfNS_4arch4Sm90ELb0ELb1ELb0ELb0ELb1ELb0ELb0ELb1ELb1ELb1ELb0ELb0EEENS1_21CollectiveEpilogueFwdINS6_IJSA_SC_SB_EEES9_SE_SG_Li256ELb0ELb1ELb0ELb0EEENS1_30DynamicPersistentTileSchedulerILi256ELi128ELb0ELb1ELb1EEEEEEEEEvNT_6ParamsE --------------------------
	.section	.nv.constant0._ZN7cutlass13device_kernelIN5flash11enable_sm90INS1_16FlashAttnFwdSm90INS1_25CollectiveMainloopFwdSm90ILi2EN4cute5tupleIJNS5_1CILi1EEES8_S8_EEENS6_IJNS7_ILi128EEENS7_ILi96EEENS7_ILi192EEEEEELi192ENS_6half_tEfNS_4arch4Sm90ELb0ELb1ELb0ELb0ELb1ELb0ELb0ELb1ELb1ELb1ELb0ELb0EEENS1_21CollectiveEpilogueFwdINS6_IJSA_SC_SB_EEES9_SE_SG_Li256ELb0ELb1ELb0ELb0EEENS1_30DynamicPersistentTileSchedulerILi256ELi128ELb0ELb1ELb1EEEEEEEEEvNT_6ParamsE,"a",@progbits
	.sectionflags	@""
	.align	4
.nv.constant0._ZN7cutlass13device_kernelIN5flash11enable_sm90INS1_16FlashAttnFwdSm90INS1_25CollectiveMainloopFwdSm90ILi2EN4cute5tupleIJNS5_1CILi1EEES8_S8_EEENS6_IJNS7_ILi128EEENS7_ILi96EEENS7_ILi192EEEEEELi192ENS_6half_tEfNS_4arch4Sm90ELb0ELb1ELb0ELb0ELb1ELb0ELb0ELb1ELb1ELb1ELb0ELb0EEENS1_21CollectiveEpilogueFwdINS6_IJSA_SC_SB_EEES9_SE_SG_Li256ELb0ELb1ELb0ELb0EEENS1_30DynamicPersistentTileSchedulerILi256ELi128ELb0ELb1ELb1EEEEEEEEEvNT_6ParamsE:
	.zero		3584


//--------------------- .nv.constant0._ZN7cutlass13device_kernelIN5flash11enable_sm90INS1_16FlashAttnFwdSm90INS1_25CollectiveMainloopFwdSm90ILi2EN4cute5tupleIJNS5_1CILi1EEES8_S8_EEENS6_IJNS7_ILi128EEENS7_ILi96EEENS7_ILi192EEEEEELi192ENS_6half_tEfNS_4arch4Sm90ELb0ELb1ELb0ELb1ELb1ELb0ELb0ELb1ELb1ELb1ELb0ELb0EEENS1_21CollectiveEpilogueFwdINS6_IJSA_SC_SB_EEES9_SE_SG_Li256ELb1ELb1ELb0ELb0EEENS1_36VarlenDynamicPersistentTileSchedulerILi128ELi96ELi256ELi128ELb0ELb1ELb1ELb1ELb0ELb1EEEEEEEEEvNT_6ParamsE --------------------------
	.section	.nv.constant0._ZN7cutlass13device_kernelIN5flash11enable_sm90INS1_16FlashAttnFwdSm90INS1_25CollectiveMainloopFwdSm90ILi2EN4cute5tupleIJNS5_1CILi1EEES8_S8_EEENS6_IJNS7_ILi128EEENS7_ILi96EEENS7_ILi192EEEEEELi192ENS_6half_tEfNS_4arch4Sm90ELb0ELb1ELb0ELb1ELb1ELb0ELb0ELb1ELb1ELb1ELb0ELb0EEENS1_21CollectiveEpilogueFwdINS6_IJSA_SC_SB_EEES9_SE_SG_Li256ELb1ELb1ELb0ELb0EEENS1_36VarlenDynamicPersistentTileSchedulerILi128ELi96ELi256ELi128ELb0ELb1ELb1ELb1ELb0ELb1EEEEEEEEEvNT_6ParamsE,"a",@progbits
	.sectionflags	@""
	.align	4
.nv.constant0._ZN7cutlass13device_kernelIN5flash11enable_sm90INS1_16FlashAttnFwdSm90INS1_25CollectiveMainloopFwdSm90ILi2EN4cute5tupleIJNS5_1CILi1EEES8_S8_EEENS6_IJNS7_ILi128EEENS7_ILi96EEENS7_ILi192EEEEEELi192ENS_6half_tEfNS_4arch4Sm90ELb0ELb1ELb0ELb1ELb1ELb0ELb0ELb1ELb1ELb1ELb0ELb0EEENS1_21CollectiveEpilogueFwdINS6_IJSA_SC_SB_EEES9_SE_SG_Li256ELb1ELb1ELb0ELb0EEENS1_36VarlenDynamicPersistentTileSchedulerILi128ELi96ELi256ELi128ELb0ELb1ELb1ELb1ELb0ELb1EEEEEEEEEvNT_6ParamsE:
	.zero		3584


//--------------------- .nv.constant0._ZN7cutlass13device_kernelIN5flash11enable_sm90INS1_16FlashAttnFwdSm90INS1_25CollectiveMainloopFwdSm90ILi2EN4cute5tupleIJNS5_1CILi1EEES8_S8_EEENS6_IJNS7_ILi128EEENS7_ILi96EEENS7_ILi192EEEEEELi192ENS_6half_tEfNS_4arch4Sm90ELb0ELb1ELb0ELb1ELb1ELb1ELb0ELb1ELb1ELb1ELb0ELb0EEENS1_21CollectiveEpilogueFwdINS6_IJSA_SC_SB_EEES9_SE_SG_Li256ELb1ELb1ELb0ELb0EEENS1_36VarlenDynamicPersistentTileSchedulerILi128ELi96ELi256ELi128ELb0ELb1ELb1ELb1ELb0ELb1EEEEEEEEEvNT_6ParamsE --------------------------
	.section	.nv.constant0._ZN7cutlass13device_kernelIN5flash11enable_sm90INS1_16FlashAttnFwdSm90INS1_25CollectiveMainloopFwdSm90ILi2EN4cute5tupleIJNS5_1CILi1EEES8_S8_EEENS6_IJNS7_ILi128EEENS7_ILi96EEENS7_ILi192EEEEEELi192ENS_6half_tEfNS_4arch4Sm90ELb0ELb1ELb0ELb1ELb1ELb1ELb0ELb1ELb1ELb1ELb0ELb0EEENS1_21CollectiveEpilogueFwdINS6_IJSA_SC_SB_EEES9_SE_SG_Li256ELb1ELb1ELb0ELb0EEENS1_36VarlenDynamicPersistentTileSchedulerILi128ELi96ELi256ELi128ELb0ELb1ELb1ELb1ELb0ELb1EEEEEEEEEvNT_6ParamsE,"a",@progbits
	.sectionflags	@""
	.align	4
.nv.constant0._ZN7cutlass13device_kernelIN5flash11enable_sm90INS1_16FlashAttnFwdSm90INS1_25CollectiveMainloopFwdSm90ILi2EN4cute5tupleIJNS5_1CILi1EEES8_S8_EEENS6_IJNS7_ILi128EEENS7_ILi96EEENS7_ILi192EEEEEELi192ENS_6half_tEfNS_4arch4Sm90ELb0ELb1ELb0ELb1ELb1ELb1ELb0ELb1ELb1ELb1ELb0ELb0EEENS1_21CollectiveEpilogueFwdINS6_IJSA_SC_SB_EEES9_SE_SG_Li256ELb1ELb1ELb0ELb0EEENS1_36VarlenDynamicPersistentTileSchedulerILi128ELi96ELi256ELi128ELb0ELb1ELb1ELb1ELb0ELb1EEEEEEEEEvNT_6ParamsE:
	.zero		3584


//--------------------- .nv.constant0._ZN7cutlass13device_kernelIN5flash11enable_sm90INS1_16FlashAttnFwdSm90INS1_25CollectiveMainloopFwdSm90ILi2EN4cute5tupleIJNS5_1CILi1EEES8_S8_EEENS6_IJNS7_ILi128EEENS7_ILi96EEENS7_ILi192EEEEEELi192ENS_6half_tEfNS_4arch4Sm90ELb1ELb0ELb0ELb0ELb1ELb0ELb0ELb1ELb1ELb1ELb0ELb0EEENS1_21CollectiveEpilogueFwdINS6_IJSA_SC_SB_EEES9_SE_SG_Li256ELb0ELb1ELb0ELb0EEENS1_30DynamicPersistentTileSchedulerILi256ELi128ELb0ELb1ELb1EEEEEEEEEvNT_6ParamsE --------------------------
	.section	.nv.constant0._ZN7cutlass13device_kernelIN5flash11enable_sm90INS1_16FlashAttnFwdSm90INS1_25CollectiveMainloopFwdSm90ILi2EN4cute5tupleIJNS5_1CILi1EEES8_S8_EEENS6_IJNS7_ILi128EEENS7_ILi96EEENS7_ILi192EEEEEELi192ENS_6half_tEfNS_4arch4Sm90ELb1ELb0ELb0ELb0ELb1ELb0ELb0ELb1ELb1ELb1ELb0ELb0EEENS1_21CollectiveEpilogueFwdINS6_IJSA_SC_SB_EEES9_SE_SG_Li256ELb0ELb1ELb0ELb0EEENS1_30DynamicPersistentTileSchedulerILi256ELi128ELb0ELb1ELb1EEEEEEEEEvNT_6ParamsE,"a",@progbits
	.sectionflags	@""
	.align	4
.nv.constant0._ZN7cutlass13device_kernelIN5flash11enable_sm90INS1_16FlashAttnFwdSm90INS1_25CollectiveMainloopFwdSm90ILi2EN4cute5tupleIJNS5_1CILi1EEES8_S8_EEENS6_IJNS7_ILi128EEENS7_ILi96EEENS7_ILi192EEEEEELi192ENS_6half_tEfNS_4arch4Sm90ELb1ELb0ELb0ELb0ELb1ELb0ELb0ELb1ELb1ELb1ELb0ELb0EEENS1_21CollectiveEpilogueFwdINS6_IJSA_SC_SB_EEES9_SE_SG_Li256ELb0ELb1ELb0ELb0EEENS1_30DynamicPersistentTileSchedulerILi256ELi128ELb0ELb1ELb1EEEEEEEEEvNT_6ParamsE:
	.zero		3584


//--------------------- .nv.constant0._ZN7cutlass13device_kernelIN5flash11enable_sm90INS1_16FlashAttnFwdSm90INS1_25CollectiveMainloopFwdSm90ILi2EN4cute5tupleIJNS5_1CILi1EEES8_S8_EEENS6_IJNS7_ILi128EEENS7_ILi96EEENS7_ILi192EEEEEELi192ENS_6half_tEfNS_4arch4Sm90ELb1ELb0ELb0ELb1ELb1ELb0ELb0ELb1ELb1ELb1ELb0ELb0EEENS1_21CollectiveEpilogueFwdINS6_IJSA_SC_SB_EEES9_SE_SG_Li256ELb1ELb1ELb0ELb0EEENS1_36VarlenDynamicPersistentTileSchedulerILi128ELi96ELi256ELi128ELb0ELb1ELb1ELb1ELb1ELb1EEEEEEEEEvNT_6ParamsE --------------------------
	.section	.nv.constant0._ZN7cutlass13device_kernelIN5flash11enable_sm90INS1_16FlashAttnFwdSm90INS1_25CollectiveMainloopFwdSm90ILi2EN4cute5tupleIJNS5_1CILi1EEES8_S8_EEENS6_IJNS7_ILi128EEENS7_ILi96EEENS7_ILi192EEEEEELi192ENS_6half_tEfNS_4arch4Sm90ELb1ELb0ELb0ELb1ELb1ELb0ELb0ELb1ELb1ELb1ELb0ELb0EEENS1_21CollectiveEpilogueFwdINS6_IJSA_SC_SB_EEES9_SE_SG_Li256ELb1ELb1ELb0ELb0EEENS1_36VarlenDynamicPersistentTileSchedulerILi128ELi96ELi256ELi128ELb0ELb1ELb1ELb1ELb1ELb1EEEEEEEEEvNT_6ParamsE,"a",@progbits
	.sectionflags	@""
	.align	4
.nv.constant0._ZN7cutlass13device_kernelIN5flash11enable_sm90INS1_16FlashAttnFwdSm90INS1_25CollectiveMainloopFwdSm90ILi2EN4cute5tupleIJNS5_1CILi1EEES8_S8_EEENS6_IJNS7_ILi128EEENS7_ILi96EEENS7_ILi192EEEEEELi192ENS_6half_tEfNS_4arch4Sm90ELb1ELb0ELb0ELb1ELb1ELb0ELb0ELb1ELb1ELb1ELb0ELb0EEENS1_21CollectiveEpilogueFwdINS6_IJSA_SC_SB_EEES9_SE_SG_Li256ELb1ELb1ELb0ELb0EEENS1_36VarlenDynamicPersistentTileSchedulerILi128ELi96ELi256ELi128ELb0ELb1ELb1ELb1ELb1ELb1EEEEEEEEEvNT_6ParamsE:
	.zero		3584


//--------------------- .nv.constant0._ZN7cutlass13device_kernelIN5flash11enable_sm90INS1_16FlashAttnFwdSm90INS1_25CollectiveMainloopFwdSm90ILi2EN4cute5tupleIJNS5_1CILi1EEES8_S8_EEENS6_IJNS7_ILi128EEENS7_ILi96EEENS7_ILi192EEEEEELi192ENS_6half_tEfNS_4arch4Sm90ELb1ELb0ELb0ELb1ELb1ELb1ELb0ELb1ELb1ELb1ELb0ELb0EEENS1_21CollectiveEpilogueFwdINS6_IJSA_SC_SB_EEES9_SE_SG_Li256ELb1ELb1ELb0ELb0EEENS1_36VarlenDynamicPersistentTileSchedulerILi128ELi96ELi256ELi128ELb0ELb1ELb1ELb1ELb1ELb1EEEEEEEEEvNT_6ParamsE --------------------------
	.section	.nv.constant0._ZN7cutlass13device_kernelIN5flash11enable_sm90INS1_16FlashAttnFwdSm90INS1_25CollectiveMainloopFwdSm90ILi2EN4cute5tupleIJNS5_1CILi1EEES8_S8_EEENS6_IJNS7_ILi128EEENS7_ILi96EEENS7_ILi192EEEEEELi192ENS_6half_tEfNS_4arch4Sm90ELb1ELb0ELb0ELb1ELb1ELb1ELb0ELb1ELb1ELb1ELb0ELb0EEENS1_21CollectiveEpilogueFwdINS6_IJSA_SC_SB_EEES9_SE_SG_Li256ELb1ELb1ELb0ELb0EEENS1_36VarlenDynamicPersistentTileSchedulerILi128ELi96ELi256ELi128ELb0ELb1ELb1ELb1ELb1ELb1EEEEEEEEEvNT_6ParamsE,"a",@progbits
	.sectionflags	@""
	.align	4
.nv.constant0._ZN7cutlass13device_kernelIN5flash11enable_sm90INS1_16FlashAttnFwdSm90INS1_25CollectiveMainloopFwdSm90ILi2EN4cute5tupleIJNS5_1CILi1EEES8_S8_EEENS6_IJNS7_ILi128EEENS7_ILi96EEENS7_ILi192EEEEEELi192ENS_6half_tEfNS_4arch4Sm90ELb1ELb0ELb0ELb1ELb1ELb1ELb0ELb1ELb1ELb1ELb0ELb0EEENS1_21CollectiveEpilogueFwdINS6_IJSA_SC_SB_EEES9_SE_SG_Li256ELb1ELb1ELb0ELb0EEENS1_36VarlenDynamicPersistentTileSchedulerILi128ELi96ELi256ELi128ELb0ELb1ELb1ELb1ELb1ELb1EEEEEEEEEvNT_6ParamsE:
	.zero		3584


//--------------------- SYMBOLS --------------------------

	.type		.nv.reservedSmem.offset0,@object
	.size		.nv.reservedSmem.offset0,0x4
